//
// Generated by NVIDIA NVVM Compiler
//
// Compiler Build ID: CL-36424714
// Cuda compilation tools, release 13.0, V13.0.88
// Based on NVVM 20.0.0
//

.version 9.0
.target sm_100
.address_size 64

	// .globl	_Z6jacobiPfS_Piiifiii
.global .align 4 .u32 shared_var = 1;

.visible .entry _Z6jacobiPfS_Piiifiii(
	.param .u64 .ptr .align 1 _Z6jacobiPfS_Piiifiii_param_0,
	.param .u64 .ptr .align 1 _Z6jacobiPfS_Piiifiii_param_1,
	.param .u64 .ptr .align 1 _Z6jacobiPfS_Piiifiii_param_2,
	.param .u32 _Z6jacobiPfS_Piiifiii_param_3,
	.param .u32 _Z6jacobiPfS_Piiifiii_param_4,
	.param .f32 _Z6jacobiPfS_Piiifiii_param_5,
	.param .u32 _Z6jacobiPfS_Piiifiii_param_6,
	.param .u32 _Z6jacobiPfS_Piiifiii_param_7,
	.param .u32 _Z6jacobiPfS_Piiifiii_param_8
)
{
	.reg .pred 	%p<32>;
	.reg .b32 	%r<157>;
	.reg .b32 	%f<57>;
	.reg .b64 	%rd<104>;

	ld.param.u64 	%rd10, [_Z6jacobiPfS_Piiifiii_param_0];
	ld.param.u64 	%rd11, [_Z6jacobiPfS_Piiifiii_param_1];
	ld.param.f32 	%f1, [_Z6jacobiPfS_Piiifiii_param_5];
	ld.param.u32 	%r61, [_Z6jacobiPfS_Piiifiii_param_6];
	ld.param.u32 	%r64, [_Z6jacobiPfS_Piiifiii_param_7];
	cvta.to.global.u64 	%rd1, %rd11;
	cvta.to.global.u64 	%rd2, %rd10;
	// begin inline asm
	mov.u32 %r62, %envreg2;
	// end inline asm
	cvt.u64.u32 	%rd12, %r62;
	// begin inline asm
	mov.u32 %r63, %envreg1;
	// end inline asm
	cvt.u64.u32 	%rd13, %r63;
	shl.b64 	%rd14, %rd13, 32;
	or.b64  	%rd3, %rd14, %rd12;
	mov.u32 	%r1, %nctaid.x;
	mov.u32 	%r65, %nctaid.y;
	mov.u32 	%r66, %nctaid.z;
	mul.lo.s32 	%r2, %r65, %r66;
	mul.lo.s32 	%r3, %r2, %r1;
	mov.u32 	%r4, %ntid.x;
	mov.u32 	%r5, %ntid.y;
	mul.lo.s32 	%r67, %r4, %r5;
	mov.u32 	%r6, %ntid.z;
	mul.lo.s32 	%r7, %r67, %r6;
	mul.lo.s32 	%r68, %r3, %r7;
	add.s32 	%r8, %r61, -2;
	add.s32 	%r9, %r64, -2;
	mul.lo.s32 	%r10, %r9, %r8;
	div.s32 	%r69, %r10, %r68;
	mul.lo.s32 	%r70, %r69, %r68;
	sub.s32 	%r11, %r10, %r70;
	mov.u32 	%r12, %ctaid.x;
	mov.u32 	%r13, %ctaid.y;
	mov.u32 	%r14, %ctaid.z;
	mad.lo.s32 	%r71, %r14, %r65, %r13;
	mad.lo.s32 	%r15, %r71, %r1, %r12;
	mov.u32 	%r16, %tid.x;
	mov.u32 	%r17, %tid.y;
	mov.u32 	%r18, %tid.z;
	mad.lo.s32 	%r72, %r18, %r5, %r17;
	mad.lo.s32 	%r73, %r72, %r4, %r16;
	mad.lo.s32 	%r19, %r15, %r7, %r73;
	mul.lo.s32 	%r20, %r69, %r19;
	setp.gt.s32 	%p1, %r11, %r19;
	selp.u32 	%r74, 1, 0, %p1;
	add.s32 	%r21, %r69, %r74;
	setp.ne.s64 	%p2, %rd3, 0;
	@%p2 bra 	$L__BB0_2;
	// begin inline asm
	trap;
	// end inline asm
$L__BB0_2:
	add.s64 	%rd4, %rd3, 4;
	barrier.sync 	0;
	add.s32 	%r75, %r16, %r17;
	or.b32  	%r22, %r75, %r18;
	setp.ne.s32 	%p3, %r22, 0;
	@%p3 bra 	$L__BB0_5;
	add.s32 	%r78, %r12, %r13;
	neg.s32 	%r79, %r14;
	setp.eq.s32 	%p4, %r78, %r79;
	sub.s32 	%r80, -2147483647, %r3;
	selp.b32 	%r77, %r80, 1, %p4;
	// begin inline asm
	atom.add.release.gpu.u32 %r76,[%rd4],%r77;
	// end inline asm
$L__BB0_4:
	// begin inline asm
	ld.acquire.gpu.u32 %r81,[%rd4];
	// end inline asm
	xor.b32  	%r82, %r81, %r76;
	setp.gt.s32 	%p5, %r82, -1;
	@%p5 bra 	$L__BB0_4;
$L__BB0_5:
	barrier.sync 	0;
	setp.lt.s32 	%p6, %r21, 1;
	mov.b32 	%r144, 0;
	@%p6 bra 	$L__BB0_22;
	and.b32  	%r24, %r21, 3;
	setp.lt.u32 	%p7, %r21, 4;
	mov.b32 	%r149, 0;
	mov.u32 	%r144, %r149;
	@%p7 bra 	$L__BB0_17;
	and.b32  	%r149, %r21, 2147483644;
	neg.s32 	%r142, %r149;
	min.s32 	%r87, %r19, %r11;
	add.s32 	%r88, %r87, %r20;
	add.s32 	%r141, %r88, 3;
	mov.b32 	%r144, 0;
	cvt.s64.s32 	%rd24, %r61;
$L__BB0_8:
	add.s32 	%r31, %r141, -2;
	add.s32 	%r32, %r141, -3;
	setp.ge.s32 	%p8, %r32, %r10;
	@%p8 bra 	$L__BB0_10;
	rem.s32 	%r89, %r32, %r8;
	div.s32 	%r90, %r32, %r9;
	mad.lo.s32 	%r91, %r61, %r90, %r61;
	cvt.s64.s32 	%rd17, %r91;
	cvt.s64.s32 	%rd18, %r89;
	add.s64 	%rd19, %rd18, %rd17;
	shl.b64 	%rd20, %rd19, 2;
	add.s64 	%rd21, %rd20, %rd2;
	ld.global.f32 	%f2, [%rd21+8];
	add.s32 	%r92, %r91, %r89;
	mul.wide.s32 	%rd22, %r92, 4;
	add.s64 	%rd23, %rd2, %rd22;
	ld.global.f32 	%f3, [%rd23];
	add.f32 	%f4, %f2, %f3;
	add.s64 	%rd25, %rd19, %rd24;
	shl.b64 	%rd26, %rd25, 2;
	add.s64 	%rd27, %rd2, %rd26;
	ld.global.f32 	%f5, [%rd27+4];
	add.f32 	%f6, %f4, %f5;
	sub.s64 	%rd28, %rd19, %rd24;
	shl.b64 	%rd29, %rd28, 2;
	add.s64 	%rd30, %rd2, %rd29;
	ld.global.f32 	%f7, [%rd30+4];
	add.f32 	%f8, %f6, %f7;
	mul.f32 	%f9, %f8, 0f3E800000;
	add.s64 	%rd31, %rd1, %rd20;
	st.global.f32 	[%rd31+4], %f9;
	ld.global.f32 	%f10, [%rd21+4];
	sub.f32 	%f11, %f10, %f9;
	abs.f32 	%f12, %f11;
	setp.gt.f32 	%p9, %f12, %f1;
	selp.u32 	%r93, 1, 0, %p9;
	add.s32 	%r144, %r144, %r93;
$L__BB0_10:
	setp.ge.s32 	%p10, %r31, %r10;
	@%p10 bra 	$L__BB0_12;
	rem.s32 	%r94, %r31, %r8;
	div.s32 	%r95, %r31, %r9;
	mad.lo.s32 	%r96, %r61, %r95, %r61;
	cvt.s64.s32 	%rd32, %r96;
	cvt.s64.s32 	%rd33, %r94;
	add.s64 	%rd34, %rd33, %rd32;
	shl.b64 	%rd35, %rd34, 2;
	add.s64 	%rd36, %rd35, %rd2;
	ld.global.f32 	%f13, [%rd36+8];
	add.s32 	%r97, %r96, %r94;
	mul.wide.s32 	%rd37, %r97, 4;
	add.s64 	%rd38, %rd2, %rd37;
	ld.global.f32 	%f14, [%rd38];
	add.f32 	%f15, %f13, %f14;
	add.s64 	%rd40, %rd34, %rd24;
	shl.b64 	%rd41, %rd40, 2;
	add.s64 	%rd42, %rd2, %rd41;
	ld.global.f32 	%f16, [%rd42+4];
	add.f32 	%f17, %f15, %f16;
	sub.s64 	%rd43, %rd34, %rd24;
	shl.b64 	%rd44, %rd43, 2;
	add.s64 	%rd45, %rd2, %rd44;
	ld.global.f32 	%f18, [%rd45+4];
	add.f32 	%f19, %f17, %f18;
	mul.f32 	%f20, %f19, 0f3E800000;
	add.s64 	%rd46, %rd1, %rd35;
	st.global.f32 	[%rd46+4], %f20;
	ld.global.f32 	%f21, [%rd36+4];
	sub.f32 	%f22, %f21, %f20;
	abs.f32 	%f23, %f22;
	setp.gt.f32 	%p11, %f23, %f1;
	selp.u32 	%r98, 1, 0, %p11;
	add.s32 	%r144, %r144, %r98;
$L__BB0_12:
	add.s32 	%r37, %r31, 1;
	setp.ge.s32 	%p12, %r37, %r10;
	@%p12 bra 	$L__BB0_14;
	rem.s32 	%r99, %r37, %r8;
	div.s32 	%r100, %r37, %r9;
	mad.lo.s32 	%r101, %r61, %r100, %r61;
	cvt.s64.s32 	%rd47, %r101;
	cvt.s64.s32 	%rd48, %r99;
	add.s64 	%rd49, %rd48, %rd47;
	shl.b64 	%rd50, %rd49, 2;
	add.s64 	%rd51, %rd50, %rd2;
	ld.global.f32 	%f24, [%rd51+8];
	add.s32 	%r102, %r101, %r99;
	mul.wide.s32 	%rd52, %r102, 4;
	add.s64 	%rd53, %rd2, %rd52;
	ld.global.f32 	%f25, [%rd53];
	add.f32 	%f26, %f24, %f25;
	cvt.s64.s32 	%rd54, %r61;
	add.s64 	%rd55, %rd49, %rd54;
	shl.b64 	%rd56, %rd55, 2;
	add.s64 	%rd57, %rd2, %rd56;
	ld.global.f32 	%f27, [%rd57+4];
	add.f32 	%f28, %f26, %f27;
	sub.s64 	%rd58, %rd49, %rd54;
	shl.b64 	%rd59, %rd58, 2;
	add.s64 	%rd60, %rd2, %rd59;
	ld.global.f32 	%f29, [%rd60+4];
	add.f32 	%f30, %f28, %f29;
	mul.f32 	%f31, %f30, 0f3E800000;
	add.s64 	%rd61, %rd1, %rd50;
	st.global.f32 	[%rd61+4], %f31;
	ld.global.f32 	%f32, [%rd51+4];
	sub.f32 	%f33, %f32, %f31;
	abs.f32 	%f34, %f33;
	setp.gt.f32 	%p13, %f34, %f1;
	selp.u32 	%r103, 1, 0, %p13;
	add.s32 	%r144, %r144, %r103;
$L__BB0_14:
	setp.ge.s32 	%p14, %r141, %r10;
	@%p14 bra 	$L__BB0_16;
	rem.s32 	%r104, %r141, %r8;
	div.s32 	%r105, %r141, %r9;
	mad.lo.s32 	%r106, %r61, %r105, %r61;
	cvt.s64.s32 	%rd62, %r106;
	cvt.s64.s32 	%rd63, %r104;
	add.s64 	%rd64, %rd63, %rd62;
	shl.b64 	%rd65, %rd64, 2;
	add.s64 	%rd66, %rd65, %rd2;
	ld.global.f32 	%f35, [%rd66+8];
	add.s32 	%r107, %r106, %r104;
	mul.wide.s32 	%rd67, %r107, 4;
	add.s64 	%rd68, %rd2, %rd67;
	ld.global.f32 	%f36, [%rd68];
	add.f32 	%f37, %f35, %f36;
	cvt.s64.s32 	%rd69, %r61;
	add.s64 	%rd70, %rd64, %rd69;
	shl.b64 	%rd71, %rd70, 2;
	add.s64 	%rd72, %rd2, %rd71;
	ld.global.f32 	%f38, [%rd72+4];
	add.f32 	%f39, %f37, %f38;
	sub.s64 	%rd73, %rd64, %rd69;
	shl.b64 	%rd74, %rd73, 2;
	add.s64 	%rd75, %rd2, %rd74;
	ld.global.f32 	%f40, [%rd75+4];
	add.f32 	%f41, %f39, %f40;
	mul.f32 	%f42, %f41, 0f3E800000;
	add.s64 	%rd76, %rd1, %rd65;
	st.global.f32 	[%rd76+4], %f42;
	ld.global.f32 	%f43, [%rd66+4];
	sub.f32 	%f44, %f43, %f42;
	abs.f32 	%f45, %f44;
	setp.gt.f32 	%p15, %f45, %f1;
	selp.u32 	%r108, 1, 0, %p15;
	add.s32 	%r144, %r144, %r108;
$L__BB0_16:
	add.s32 	%r142, %r142, 4;
	add.s32 	%r141, %r141, 4;
	setp.ne.s32 	%p16, %r142, 0;
	@%p16 bra 	$L__BB0_8;
$L__BB0_17:
	setp.eq.s32 	%p17, %r24, 0;
	@%p17 bra 	$L__BB0_22;
	mad.lo.s32 	%r109, %r6, %r15, %r18;
	mad.lo.s32 	%r110, %r5, %r109, %r17;
	mad.lo.s32 	%r111, %r4, %r110, %r16;
	min.s32 	%r112, %r11, %r111;
	add.s32 	%r113, %r149, %r112;
	add.s32 	%r152, %r113, %r20;
	neg.s32 	%r151, %r24;
	cvt.s64.s32 	%rd84, %r61;
$L__BB0_19:
	.pragma "nounroll";
	setp.ge.s32 	%p18, %r152, %r10;
	@%p18 bra 	$L__BB0_21;
	rem.s32 	%r114, %r152, %r8;
	div.s32 	%r115, %r152, %r9;
	mad.lo.s32 	%r116, %r61, %r115, %r61;
	cvt.s64.s32 	%rd77, %r116;
	cvt.s64.s32 	%rd78, %r114;
	add.s64 	%rd79, %rd78, %rd77;
	shl.b64 	%rd80, %rd79, 2;
	add.s64 	%rd81, %rd80, %rd2;
	ld.global.f32 	%f46, [%rd81+8];
	add.s32 	%r117, %r116, %r114;
	mul.wide.s32 	%rd82, %r117, 4;
	add.s64 	%rd83, %rd2, %rd82;
	ld.global.f32 	%f47, [%rd83];
	add.f32 	%f48, %f46, %f47;
	add.s64 	%rd85, %rd79, %rd84;
	shl.b64 	%rd86, %rd85, 2;
	add.s64 	%rd87, %rd2, %rd86;
	ld.global.f32 	%f49, [%rd87+4];
	add.f32 	%f50, %f48, %f49;
	sub.s64 	%rd88, %rd79, %rd84;
	shl.b64 	%rd89, %rd88, 2;
	add.s64 	%rd90, %rd2, %rd89;
	ld.global.f32 	%f51, [%rd90+4];
	add.f32 	%f52, %f50, %f51;
	mul.f32 	%f53, %f52, 0f3E800000;
	add.s64 	%rd91, %rd1, %rd80;
	st.global.f32 	[%rd91+4], %f53;
	ld.global.f32 	%f54, [%rd81+4];
	sub.f32 	%f55, %f54, %f53;
	abs.f32 	%f56, %f55;
	setp.gt.f32 	%p19, %f56, %f1;
	selp.u32 	%r118, 1, 0, %p19;
	add.s32 	%r144, %r144, %r118;
$L__BB0_21:
	add.s32 	%r152, %r152, 1;
	add.s32 	%r151, %r151, 1;
	setp.ne.s32 	%p20, %r151, 0;
	@%p20 bra 	$L__BB0_19;
$L__BB0_22:
	ld.param.u64 	%rd103, [_Z6jacobiPfS_Piiifiii_param_2];
	setp.ne.s64 	%p21, %rd3, 0;
	cvt.s64.s32 	%rd5, %r19;
	cvta.to.global.u64 	%rd92, %rd103;
	mul.wide.s32 	%rd93, %r19, 4;
	add.s64 	%rd6, %rd92, %rd93;
	st.global.u32 	[%rd6], %r144;
	@%p21 bra 	$L__BB0_24;
	// begin inline asm
	trap;
	// end inline asm
$L__BB0_24:
	setp.ne.s32 	%p22, %r22, 0;
	barrier.sync 	0;
	@%p22 bra 	$L__BB0_27;
	add.s32 	%r121, %r12, %r13;
	neg.s32 	%r122, %r14;
	setp.eq.s32 	%p23, %r121, %r122;
	sub.s32 	%r123, -2147483647, %r3;
	selp.b32 	%r120, %r123, 1, %p23;
	// begin inline asm
	atom.add.release.gpu.u32 %r119,[%rd4],%r120;
	// end inline asm
$L__BB0_26:
	// begin inline asm
	ld.acquire.gpu.u32 %r124,[%rd4];
	// end inline asm
	xor.b32  	%r125, %r124, %r119;
	setp.gt.s32 	%p24, %r125, -1;
	@%p24 bra 	$L__BB0_26;
$L__BB0_27:
	barrier.sync 	0;
	mul.wide.u32 	%rd96, %r2, %r1;
	cvt.u64.u32 	%rd97, %r7;
	mul.lo.s64 	%rd7, %rd96, %rd97;
	setp.lt.u64 	%p25, %rd7, 2;
	@%p25 bra 	$L__BB0_32;
	mov.b32 	%r156, 2;
$L__BB0_29:
	add.s32 	%r127, %r156, -1;
	not.b32 	%r128, %r156;
	and.b32  	%r129, %r128, %r127;
	popc.b32 	%r130, %r129;
	shr.u64 	%rd8, %rd7, %r130;
	setp.le.u64 	%p26, %rd8, %rd5;
	@%p26 bra 	$L__BB0_31;
	ld.global.u32 	%r131, [%rd6];
	shl.b64 	%rd98, %rd8, 2;
	add.s64 	%rd99, %rd6, %rd98;
	ld.global.u32 	%r132, [%rd99];
	add.s32 	%r133, %r132, %r131;
	st.global.u32 	[%rd6], %r133;
$L__BB0_31:
	shl.b32 	%r156, %r156, 1;
	cvt.u64.u32 	%rd100, %r156;
	setp.ge.u64 	%p27, %rd7, %rd100;
	@%p27 bra 	$L__BB0_29;
$L__BB0_32:
	setp.ne.s64 	%p28, %rd3, 0;
	@%p28 bra 	$L__BB0_34;
	// begin inline asm
	trap;
	// end inline asm
$L__BB0_34:
	setp.ne.s32 	%p29, %r22, 0;
	barrier.sync 	0;
	@%p29 bra 	$L__BB0_37;
	add.s32 	%r136, %r12, %r13;
	neg.s32 	%r137, %r14;
	setp.eq.s32 	%p30, %r136, %r137;
	sub.s32 	%r138, -2147483647, %r3;
	selp.b32 	%r135, %r138, 1, %p30;
	// begin inline asm
	atom.add.release.gpu.u32 %r134,[%rd4],%r135;
	// end inline asm
$L__BB0_36:
	// begin inline asm
	ld.acquire.gpu.u32 %r139,[%rd4];
	// end inline asm
	xor.b32  	%r140, %r139, %r134;
	setp.gt.s32 	%p31, %r140, -1;
	@%p31 bra 	$L__BB0_36;
$L__BB0_37:
	barrier.sync 	0;
	ret;

}


// ===== COMPILED SASS (sm_100) =====

	.target	sm_100

	.elftype	@"ET_EXEC"


//--------------------- .note.nv.tkinfo           --------------------------
	.section	.note.nv.tkinfo,"",@"SHT_NOTE"
	.sectionflags	@"SHF_NOTE_NV_TKINFO"
	.tkinfo
        /*0018*/ 	.word	0x00000002
        /*0030*/ 	.string	""
        /*0030*/ 	.string	"ptxas"
        /*0030*/ 	.string	"Cuda compilation tools, release 13.0, V13.0.88"
        /*0030*/ 	.string	"Build cuda_13.0.r13.0/compiler.36424714_0"
        /*0030*/ 	.string	"-arch sm_100 -m 64 "



//--------------------- .note.nv.cuinfo           --------------------------
	.section	.note.nv.cuinfo,"",@"SHT_NOTE"
	.sectionflags	@"SHF_NOTE_NV_CUINFO"
        /*0018*/ 	.short	0x0002
        /*001a*/ 	.short	0x0064
        /*001c*/ 	.short	0x0082
	.zero		2


//--------------------- .nv.info                  --------------------------
	.section	.nv.info,"",@"SHT_CUDA_INFO"
	.align	4


	//----- nvinfo : EIATTR_REGCOUNT
	.align		4
        /*0000*/ 	.byte	0x04, 0x2f
        /*0002*/ 	.short	(.L_2 - .L_1)
	.align		4
.L_1:
        /*0004*/ 	.word	index@(_Z6jacobiPfS_Piiifiii)
        /*0008*/ 	.word	0x0000001d


	//----- nvinfo : EIATTR_FRAME_SIZE
	.align		4
.L_2:
        /*000c*/ 	.byte	0x04, 0x11
        /*000e*/ 	.short	(.L_4 - .L_3)
	.align		4
.L_3:
        /*0010*/ 	.word	index@(_Z6jacobiPfS_Piiifiii)
        /*0014*/ 	.word	0x00000000


	//----- nvinfo : EIATTR_MIN_STACK_SIZE
	.align		4
.L_4:
        /*0018*/ 	.byte	0x04, 0x12
        /*001a*/ 	.short	(.L_6 - .L_5)
	.align		4
.L_5:
        /*001c*/ 	.word	index@(_Z6jacobiPfS_Piiifiii)
        /*0020*/ 	.word	0x00000000
.L_6:


//--------------------- .nv.compat                --------------------------
	.section	.nv.compat,"",@"SHT_CUDA_COMPAT_INFO"
	.align	4
        /*0000*/ 	.byte	0x02, 0x09, 0x00, 0x00, 0x02, 0x02, 0x01, 0x00, 0x02, 0x05, 0x05, 0x00, 0x03, 0x07, 0x01, 0x01
        /*0010*/ 	.byte	0x02, 0x03, 0x00, 0x00, 0x02, 0x06, 0x01, 0x00, 0x04, 0x0b, 0x08, 0x00, 0x09, 0x00, 0x00, 0x00
        /*0020*/ 	.byte	0x00, 0x00, 0x00, 0x00


//--------------------- .nv.info._Z6jacobiPfS_Piiifiii --------------------------
	.section	.nv.info._Z6jacobiPfS_Piiifiii,"",@"SHT_CUDA_INFO"
	.sectionflags	@""
	.align	4


	//----- nvinfo : EIATTR_CUDA_API_VERSION
	.align		4
        /*0000*/ 	.byte	0x04, 0x37
        /*0002*/ 	.short	(.L_8 - .L_7)
.L_7:
        /*0004*/ 	.word	0x00000082


	//----- nvinfo : EIATTR_KPARAM_INFO
	.align		4
.L_8:
        /*0008*/ 	.byte	0x04, 0x17
        /*000a*/ 	.short	(.L_10 - .L_9)
.L_9:
        /*000c*/ 	.word	0x00000000
        /*0010*/ 	.short	0x0008
        /*0012*/ 	.short	0x002c
        /*0014*/ 	.byte	0x00, 0xf0, 0x11, 0x00


	//----- nvinfo : EIATTR_KPARAM_INFO
	.align		4
.L_10:
        /*0018*/ 	.byte	0x04, 0x17
        /*001a*/ 	.short	(.L_12 - .L_11)
.L_11:
        /*001c*/ 	.word	0x00000000
        /*0020*/ 	.short	0x0007
        /*0022*/ 	.short	0x0028
        /*0024*/ 	.byte	0x00, 0xf0, 0x11, 0x00


	//----- nvinfo : EIATTR_KPARAM_INFO
	.align		4
.L_12:
        /*0028*/ 	.byte	0x04, 0x17
        /*002a*/ 	.short	(.L_14 - .L_13)
.L_13:
        /*002c*/ 	.word	0x00000000
        /*0030*/ 	.short	0x0006
        /*0032*/ 	.short	0x0024
        /*0034*/ 	.byte	0x00, 0xf0, 0x11, 0x00


	//----- nvinfo : EIATTR_KPARAM_INFO
	.align		4
.L_14:
        /*0038*/ 	.byte	0x04, 0x17
        /*003a*/ 	.short	(.L_16 - .L_15)
.L_15:
        /*003c*/ 	.word	0x00000000
        /*0040*/ 	.short	0x0005
        /*0042*/ 	.short	0x0020
        /*0044*/ 	.byte	0x00, 0xf0, 0x11, 0x00


	//----- nvinfo : EIATTR_KPARAM_INFO
	.align		4
.L_16:
        /*0048*/ 	.byte	0x04, 0x17
        /*004a*/ 	.short	(.L_18 - .L_17)
.L_17:
        /*004c*/ 	.word	0x00000000
        /*0050*/ 	.short	0x0004
        /*0052*/ 	.short	0x001c
        /*0054*/ 	.byte	0x00, 0xf0, 0x11, 0x00


	//----- nvinfo : EIATTR_KPARAM_INFO
	.align		4
.L_18:
        /*0058*/ 	.byte	0x04, 0x17
        /*005a*/ 	.short	(.L_20 - .L_19)
.L_19:
        /*005c*/ 	.word	0x00000000
        /*0060*/ 	.short	0x0003
        /*0062*/ 	.short	0x0018
        /*0064*/ 	.byte	0x00, 0xf0, 0x11, 0x00


	//----- nvinfo : EIATTR_KPARAM_INFO
	.align		4
.L_20:
        /*0068*/ 	.byte	0x04, 0x17
        /*006a*/ 	.short	(.L_22 - .L_21)
.L_21:
        /*006c*/ 	.word	0x00000000
        /*0070*/ 	.short	0x0002
        /*0072*/ 	.short	0x0010
        /*0074*/ 	.byte	0x00, 0xf5, 0x21, 0x00


	//----- nvinfo : EIATTR_KPARAM_INFO
	.align		4
.L_22:
        /*0078*/ 	.byte	0x04, 0x17
        /*007a*/ 	.short	(.L_24 - .L_23)
.L_23:
        /*007c*/ 	.word	0x00000000
        /*0080*/ 	.short	0x0001
        /*0082*/ 	.short	0x0008
        /*0084*/ 	.byte	0x00, 0xf5, 0x21, 0x00


	//----- nvinfo : EIATTR_KPARAM_INFO
	.align		4
.L_24:
        /*0088*/ 	.byte	0x04, 0x17
        /*008a*/ 	.short	(.L_26 - .L_25)
.L_25:
        /*008c*/ 	.word	0x00000000
        /*0090*/ 	.short	0x0000
        /*0092*/ 	.short	0x0000
        /*0094*/ 	.byte	0x00, 0xf5, 0x21, 0x00


	//----- nvinfo : EIATTR_SPARSE_MMA_MASK
	.align		4
.L_26:
        /*0098*/ 	.byte	0x03, 0x50
        /*009a*/ 	.short	0x0000


	//----- nvinfo : EIATTR_MAXREG_COUNT
	.align		4
        /*009c*/ 	.byte	0x03, 0x1b
        /*009e*/ 	.short	0x00ff


	//----- nvinfo : EIATTR_NUM_BARRIERS
	.align		4
        /*00a0*/ 	.byte	0x02, 0x4c
        /*00a2*/ 	.byte	0x01
	.zero		1


	//----- nvinfo : EIATTR_MERCURY_ISA_VERSION
	.align		4
        /*00a4*/ 	.byte	0x03, 0x5f
        /*00a6*/ 	.short	0x0101


	//----- nvinfo : EIATTR_INT_WARP_WIDE_INSTR_OFFSETS
	.align		4
        /*00a8*/ 	.byte	0x04, 0x31
        /*00aa*/ 	.short	(.L_28 - .L_27)


	//   ....[0]....
.L_27:
        /*00ac*/ 	.word	0x00000510


	//   ....[1]....
        /*00b0*/ 	.word	0x00000620


	//   ....[2]....
        /*00b4*/ 	.word	0x00002740


	//   ....[3]....
        /*00b8*/ 	.word	0x00002850


	//   ....[4]....
        /*00bc*/ 	.word	0x00002bc0


	//   ....[5]....
        /*00c0*/ 	.word	0x00002cd0


	//----- nvinfo : EIATTR_COOP_GROUP_MASK_REGIDS
	.align		4
.L_28:
        /*00c4*/ 	.byte	0x04, 0x29
        /*00c6*/ 	.short	(.L_30 - .L_29)


	//   ....[0]....
.L_29:
        /*00c8*/ 	.word	0xffffffff


	//   ....[1]....
        /*00cc*/ 	.word	0xffffffff


	//   ....[2]....
        /*00d0*/ 	.word	0xffffffff


	//   ....[3]....
        /*00d4*/ 	.word	0xffffffff


	//   ....[4]....
        /*00d8*/ 	.word	0xffffffff


	//   ....[5]....
        /*00dc*/ 	.word	0x05000008


	//   ....[6]....
        /*00e0*/ 	.word	0xffffffff


	//   ....[7]....
        /*00e4*/ 	.word	0x05000008


	//   ....[8]....
        /*00e8*/ 	.word	0x05000008


	//   ....[9]....
        /*00ec*/ 	.word	0x05000008


	//   ....[10]....
        /*00f0*/ 	.word	0x05000008


	//----- nvinfo : EIATTR_COOP_GROUP_INSTR_OFFSETS
	.align		4
.L_30:
        /*00f4*/ 	.byte	0x04, 0x28
        /*00f6*/ 	.short	(.L_32 - .L_31)


	//   ....[0]....
.L_31:
        /*00f8*/ 	.word	0x000004a0


	//   ....[1]....
        /*00fc*/ 	.word	0x000006d0


	//   ....[2]....
        /*0100*/ 	.word	0x00002700


	//   ....[3]....
        /*0104*/ 	.word	0x00002920


	//   ....[4]....
        /*0108*/ 	.word	0x00002b80


	//   ....[5]....
        /*010c*/ 	.word	0x00002df0


	//   ....[6]....
        /*0110*/ 	.word	0x00002e40


	//   ....[7]....
        /*0114*/ 	.word	0x00002ed0


	//   ....[8]....
        /*0118*/ 	.word	0x00002f90


	//   ....[9]....
        /*011c*/ 	.word	0x00003050


	//   ....[10]....
        /*0120*/ 	.word	0x00003110


	//----- nvinfo : EIATTR_VRC_CTA_INIT_COUNT
	.align		4
.L_32:
        /*0124*/ 	.byte	0x02, 0x4a
	.zero		1
	.zero		1


	//----- nvinfo : EIATTR_EXIT_INSTR_OFFSETS
	.align		4
        /*0128*/ 	.byte	0x04, 0x1c
        /*012a*/ 	.short	(.L_34 - .L_33)


	//   ....[0]....
.L_33:
        /*012c*/ 	.word	0x00002e30


	//   ....[1]....
        /*0130*/ 	.word	0x00002e50


	//----- nvinfo : EIATTR_CRS_STACK_SIZE
	.align		4
.L_34:
        /*0134*/ 	.byte	0x04, 0x1e
        /*0136*/ 	.short	(.L_36 - .L_35)
.L_35:
        /*0138*/ 	.word	0x00000000


	//----- nvinfo : EIATTR_CBANK_PARAM_SIZE
	.align		4
.L_36:
        /*013c*/ 	.byte	0x03, 0x19
        /*013e*/ 	.short	0x0030


	//----- nvinfo : EIATTR_PARAM_CBANK
	.align		4
        /*0140*/ 	.byte	0x04, 0x0a
        /*0142*/ 	.short	(.L_38 - .L_37)
	.align		4
.L_37:
        /*0144*/ 	.word	index@(.nv.constant0._Z6jacobiPfS_Piiifiii)
        /*0148*/ 	.short	0x0380
        /*014a*/ 	.short	0x0030


	//----- nvinfo : EIATTR_SW_WAR
	.align		4
.L_38:
        /*014c*/ 	.byte	0x04, 0x36
        /*014e*/ 	.short	(.L_40 - .L_39)
.L_39:
        /*0150*/ 	.word	0x00000008
.L_40:


//--------------------- .nv.callgraph             --------------------------
	.section	.nv.callgraph,"",@"SHT_CUDA_CALLGRAPH"
	.align	4
	.sectionentsize	8
	.align		4
        /*0000*/ 	.word	0x00000000
	.align		4
        /*0004*/ 	.word	0xffffffff
	.align		4
        /*0008*/ 	.word	0x00000000
	.align		4
        /*000c*/ 	.word	0xfffffffe
	.align		4
        /*0010*/ 	.word	0x00000000
	.align		4
        /*0014*/ 	.word	0xfffffffd
	.align		4
        /*0018*/ 	.word	0x00000000
	.align		4
        /*001c*/ 	.word	0xfffffffc


//--------------------- .nv.constant4             --------------------------
	.section	.nv.constant4,"a",@progbits
	.align	8
	.align		8
.nv.constant4:
        /*0000*/ 	.dword	shared_var


//--------------------- .text._Z6jacobiPfS_Piiifiii --------------------------
	.section	.text._Z6jacobiPfS_Piiifiii,"ax",@progbits
	.align	128
        .global         _Z6jacobiPfS_Piiifiii
        .type           _Z6jacobiPfS_Piiifiii,@function
        .size           _Z6jacobiPfS_Piiifiii,(.L_x_52 - _Z6jacobiPfS_Piiifiii)
        .other          _Z6jacobiPfS_Piiifiii,@"STO_CUDA_ENTRY STV_DEFAULT"
_Z6jacobiPfS_Piiifiii:
.text._Z6jacobiPfS_Piiifiii:
[----:B------:R-:W-:Y:S01]  /*0000*/  LDC R1, c[0x0][0x37c] ;  /* 0x0000df00ff017b82 */ /* 0x000fe20000000800 */
[----:B------:R-:W0:Y:S07]  /*0010*/  LDCU UR14, c[0x0][0x370] ;  /* 0x00006e00ff0e77ac */ /* 0x000e2e0008000800 */
[----:B------:R-:W1:Y:S01]  /*0020*/  LDC R2, c[0x0][0x3a8] ;  /* 0x0000ea00ff027b82 */ /* 0x000e620000000800 */
[----:B------:R-:W2:Y:S01]  /*0030*/  S2R R14, SR_TID.Z ;  /* 0x00000000000e7919 */ /* 0x000ea20000002300 */
[----:B------:R-:W3:Y:S01]  /*0040*/  LDCU UR5, c[0x0][0x374] ;  /* 0x00006e80ff0577ac */ /* 0x000ee20008000800 */
[----:B------:R-:W3:Y:S05]  /*0050*/  LDCU UR4, c[0x0][0x378] ;  /* 0x00006f00ff0477ac */ /* 0x000eea0008000800 */
[----:B------:R-:W4:Y:S01]  /*0060*/  LDC R10, c[0x0][0x3a4] ;  /* 0x0000e900ff0a7b82 */ /* 0x000f220000000800 */
[----:B------:R-:W5:Y:S01]  /*0070*/  LDCU UR15, c[0x0][0x360] ;  /* 0x00006c00ff0f77ac */ /* 0x000f620008000800 */
[----:B------:R-:W5:Y:S06]  /*0080*/  LDCU UR16, c[0x0][0x364] ;  /* 0x00006c80ff1077ac */ /* 0x000f6c0008000800 */
[----:B------:R-:W2:Y:S01]  /*0090*/  LDC R0, c[0x0][0x368] ;  /* 0x0000da00ff007b82 */ /* 0x000ea20000000800 */
[----:B------:R-:W-:-:S05]  /*00a0*/  CS2R.32 R16, SR_CgaSize ;  /* 0x0000000000107805 */ /* 0x000fca0000008a00 */
[----:B------:R-:W-:-:S05]  /*00b0*/  IMAD R16, R16, -0xa0, RZ ;  /* 0xffffff6010107824 */ /* 0x000fca00078e02ff */
[----:B------:R-:W-:-:S14]  /*00c0*/  R2UR UR8, R16 ;  /* 0x00000000100872ca */ /* 0x000fdc00000e0000 */
[----:B------:R-:W2:Y:S01]  /*00d0*/  LDCU UR8, c[0x0][UR8+0x254] ;  /* 0x00004a80080877ac */ /* 0x000ea20008000800 */
[----:B-1----:R-:W-:Y:S01]  /*00e0*/  VIADD R2, R2, 0xfffffffe ;  /* 0xfffffffe02027836 */ /* 0x002fe20000000000 */
[----:B---3--:R-:W-:Y:S01]  /*00f0*/  UIMAD UR4, UR5, UR4, URZ ;  /* 0x00000004050472a4 */ /* 0x008fe2000f8e02ff */
[----:B------:R-:W-:Y:S03]  /*0100*/  S2UR UR18, SR_CTAID.Y ;  /* 0x00000000001279c3 */ /* 0x000fe60000002600 */
[----:B0-----:R-:W-:Y:S01]  /*0110*/  UIMAD UR7, UR4, UR14, URZ ;  /* 0x0000000e040772a4 */ /* 0x001fe2000f8e02ff */
[----:B----4-:R-:W-:Y:S01]  /*0120*/  VIADD R3, R10, 0xfffffffe ;  /* 0xfffffffe0a037836 */ /* 0x010fe20000000000 */
[----:B-----5:R-:W-:-:S03]  /*0130*/  UIMAD UR6, UR15, UR16, URZ ;  /* 0x000000100f0672a4 */ /* 0x020fc6000f8e02ff */
[----:B------:R-:W0:Y:S01]  /*0140*/  S2UR UR19, SR_CTAID.Z ;  /* 0x00000000001379c3 */ /* 0x000e220000002700 */
[----:B------:R-:W-:Y:S02]  /*0150*/  IMAD R8, R3, R2, RZ ;  /* 0x0000000203087224 */ /* 0x000fe400078e02ff */
[----:B--2---:R-:W-:-:S03]  /*0160*/  IMAD R4, R0, UR6, RZ ;  /* 0x0000000600047c24 */ /* 0x004fc6000f8e02ff */
[----:B------:R-:W-:Y:S02]  /*0170*/  IABS R12, R8 ;  /* 0x00000008000c7213 */ /* 0x000fe40000000000 */
[----:B------:R-:W1:Y:S01]  /*0180*/  S2UR UR17, SR_CTAID.X ;  /* 0x00000000001179c3 */ /* 0x000e620000002500 */
[----:B------:R-:W-:Y:S01]  /*0190*/  IMAD R5, R4, UR7, RZ ;  /* 0x0000000704057c24 */ /* 0x000fe2000f8e02ff */
[----:B------:R-:W-:-:S05]  /*01a0*/  CS2R.32 R16, SR_CgaSize ;  /* 0x0000000000107805 */ /* 0x000fca0000008a00 */
[----:B------:R-:W-:-:S05]  /*01b0*/  IMAD R16, R16, -0xa0, RZ ;  /* 0xffffff6010107824 */ /* 0x000fca00078e02ff */
[----:B------:R-:W-:-:S14]  /*01c0*/  R2UR UR6, R16 ;  /* 0x00000000100672ca */ /* 0x000fdc00000e0000 */
[----:B------:R-:W2:Y:S01]  /*01d0*/  LDCU UR6, c[0x0][UR6+0x258] ;  /* 0x00004b00060677ac */ /* 0x000ea20008000800 */
[-C--:B------:R-:W-:Y:S02]  /*01e0*/  IABS R16, R5.reuse ;  /* 0x0000000500107213 */ /* 0x080fe40000000000 */
[----:B------:R-:W-:Y:S02]  /*01f0*/  IABS R13, R5 ;  /* 0x00000005000d7213 */ /* 0x000fe40000000000 */
[----:B------:R-:W3:Y:S01]  /*0200*/  I2F.RP R9, R16 ;  /* 0x0000001000097306 */ /* 0x000ee20000209400 */
[----:B0-----:R-:W-:Y:S02]  /*0210*/  UIMAD UR5, UR5, UR19, UR18 ;  /* 0x00000013050572a4 */ /* 0x001fe4000f8e0212 */
[----:B--2---:R-:W-:Y:S02]  /*0220*/  UISETP.NE.U32.AND UP0, UPT, UR6, URZ, UPT ;  /* 0x000000ff0600728c */ /* 0x004fe4000bf05070 */
[----:B-1----:R-:W-:-:S03]  /*0230*/  UIMAD UR5, UR5, UR14, UR17 ;  /* 0x0000000e050572a4 */ /* 0x002fc6000f8e0211 */
[----:B---3--:R-:W0:Y:S01]  /*0240*/  MUFU.RCP R9, R9 ;  /* 0x0000000900097308 */ /* 0x008e220000001000 */
[----:B------:R-:W-:Y:S01]  /*0250*/  UISETP.NE.AND.EX UP0, UPT, UR8, URZ, UPT, UP0 ;  /* 0x000000ff0800728c */ /* 0x000fe2000bf05300 */
[----:B0-----:R-:W-:-:S06]  /*0260*/  VIADD R6, R9, 0xffffffe ;  /* 0x0ffffffe09067836 */ /* 0x001fcc0000000000 */
[----:B------:R0:W1:Y:S02]  /*0270*/  F2I.FTZ.U32.TRUNC.NTZ R7, R6 ;  /* 0x0000000600077305 */ /* 0x000064000021f000 */
[----:B0-----:R-:W-:Y:S02]  /*0280*/  HFMA2 R6, -RZ, RZ, 0, 0 ;  /* 0x00000000ff067431 */ /* 0x001fe400000001ff */
[----:B-1----:R-:W-:-:S04]  /*0290*/  IMAD.MOV R11, RZ, RZ, -R7 ;  /* 0x000000ffff0b7224 */ /* 0x002fc800078e0a07 */
[----:B------:R-:W-:Y:S02]  /*02a0*/  IMAD R9, R11, R16, RZ ;  /* 0x000000100b097224 */ /* 0x000fe400078e02ff */
[----:B------:R-:W-:Y:S02]  /*02b0*/  IMAD.MOV.U32 R11, RZ, RZ, R12 ;  /* 0x000000ffff0b7224 */ /* 0x000fe400078e000c */
[----:B------:R-:W-:Y:S01]  /*02c0*/  IMAD.HI.U32 R6, R7, R9, R6 ;  /* 0x0000000907067227 */ /* 0x000fe200078e0006 */
[----:B------:R-:W0:Y:S03]  /*02d0*/  S2R R12, SR_TID.X ;  /* 0x00000000000c7919 */ /* 0x000e260000002100 */
[----:B------:R-:W-:Y:S02]  /*02e0*/  IMAD.MOV R7, RZ, RZ, -R13 ;  /* 0x000000ffff077224 */ /* 0x000fe400078e0a0d */
[----:B------:R-:W-:-:S04]  /*02f0*/  IMAD.HI.U32 R6, R6, R11, RZ ;  /* 0x0000000b06067227 */ /* 0x000fc800078e00ff */
[----:B------:R-:W-:Y:S02]  /*0300*/  IMAD R7, R6, R7, R11 ;  /* 0x0000000706077224 */ /* 0x000fe400078e020b */
[----:B------:R-:W1:Y:S03]  /*0310*/  S2R R11, SR_TID.Y ;  /* 0x00000000000b7919 */ /* 0x000e660000002200 */
[----:B------:R-:W-:-:S13]  /*0320*/  ISETP.GT.U32.AND P1, PT, R16, R7, PT ;  /* 0x000000071000720c */ /* 0x000fda0003f24070 */
[----:B------:R-:W-:Y:S02]  /*0330*/  @!P1 IMAD.IADD R7, R7, 0x1, -R16 ;  /* 0x0000000107079824 */ /* 0x000fe400078e0a10 */
[----:B------:R-:W-:Y:S01]  /*0340*/  @!P1 VIADD R6, R6, 0x1 ;  /* 0x0000000106069836 */ /* 0x000fe20000000000 */
[----:B------:R-:W-:Y:S02]  /*0350*/  ISETP.NE.AND P1, PT, R5, RZ, PT ;  /* 0x000000ff0500720c */ /* 0x000fe40003f25270 */
[----:B------:R-:W-:Y:S02]  /*0360*/  ISETP.GE.U32.AND P0, PT, R7, R16, PT ;  /* 0x000000100700720c */ /* 0x000fe40003f06070 */
[----:B------:R-:W-:-:S04]  /*0370*/  LOP3.LUT R7, R8, R5, RZ, 0x3c, !PT ;  /* 0x0000000508077212 */ /* 0x000fc800078e3cff */
[----:B------:R-:W-:Y:S01]  /*0380*/  ISETP.GE.AND P2, PT, R7, RZ, PT ;  /* 0x000000ff0700720c */ /* 0x000fe20003f46270 */
[----:B-1----:R-:W-:-:S06]  /*0390*/  IMAD R7, R14, UR16, R11 ;  /* 0x000000100e077c24 */ /* 0x002fcc000f8e020b */
[----:B------:R-:W-:Y:S02]  /*03a0*/  @P0 VIADD R6, R6, 0x1 ;  /* 0x0000000106060836 */ /* 0x000fe40000000000 */
[----:B0-----:R-:W-:-:S04]  /*03b0*/  IMAD R7, R7, UR15, R12 ;  /* 0x0000000f07077c24 */ /* 0x001fc8000f8e020c */
[----:B------:R-:W-:Y:S01]  /*03c0*/  @!P2 IMAD.MOV R6, RZ, RZ, -R6 ;  /* 0x000000ffff06a224 */ /* 0x000fe200078e0a06 */
[----:B------:R-:W-:Y:S01]  /*03d0*/  @!P1 LOP3.LUT R6, RZ, R5, RZ, 0x33, !PT ;  /* 0x00000005ff069212 */ /* 0x000fe200078e33ff */
[----:B------:R-:W-:-:S03]  /*03e0*/  IMAD R4, R4, UR5, R7 ;  /* 0x0000000504047c24 */ /* 0x000fc6000f8e0207 */
[C---:B------:R-:W-:Y:S01]  /*03f0*/  IADD3 R9, PT, PT, -R6.reuse, RZ, RZ ;  /* 0x000000ff06097210 */ /* 0x040fe20007ffe1ff */
[----:B------:R-:W-:-:S04]  /*0400*/  VIADD R7, R6, 0x1 ;  /* 0x0000000106077836 */ /* 0x000fc80000000000 */
[----:B------:R-:W-:Y:S02]  /*0410*/  IMAD R5, R5, R9, R8 ;  /* 0x0000000905057224 */ /* 0x000fe400078e0208 */
[----:B------:R-:W-:Y:S02]  /*0420*/  IMAD.U32 R8, RZ, RZ, UR6 ;  /* 0x00000006ff087e24 */ /* 0x000fe4000f8e00ff */
[----:B------:R-:W-:Y:S01]  /*0430*/  IMAD.U32 R9, RZ, RZ, UR8 ;  /* 0x00000008ff097e24 */ /* 0x000fe2000f8e00ff */
[----:B------:R-:W-:-:S13]  /*0440*/  ISETP.GT.AND P0, PT, R5, R4, PT ;  /* 0x000000040500720c */ /* 0x000fda0003f04270 */
[----:B------:R-:W-:Y:S02]  /*0450*/  @!P0 IMAD.MOV R7, RZ, RZ, R6 ;  /* 0x000000ffff078224 */ /* 0x000fe400078e0206 */
[----:B------:R-:W-:Y:S01]  /*0460*/  IMAD R6, R6, R4, RZ ;  /* 0x0000000406067224 */ /* 0x000fe200078e02ff */
[----:B------:R-:W-:Y:S06]  /*0470*/  BRA.U UP0, `(.L_x_0) ;  /* 0x0000000100047547 */ /* 0x000fec000b800000 */
[----:B------:R-:W-:Y:S05]  /*0480*/  BPT.TRAP 0x1 ;  /* 0x000000040000795c */ /* 0x000fea0000300000 */
.L_x_0:
[----:B------:R-:W-:Y:S01]  /*0490*/  IMAD.IADD R11, R12, 0x1, R11 ;  /* 0x000000010c0b7824 */ /* 0x000fe200078e020b */
[----:B------:R-:W-:Y:S04]  /*04a0*/  BAR.SYNC.DEFER_BLOCKING 0x0 ;  /* 0x0000000000007b1d */ /* 0x000fe80000010000 */
[----:B------:R-:W-:Y:S02]  /*04b0*/  LOP3.LUT P0, RZ, R11, RZ, R14, 0xfa, !PT ;  /* 0x000000ff0bff7212 */ /* 0x000fe4000780fa0e */
[----:B------:R-:W0:Y:S01]  /*04c0*/  LDCU.64 UR20, c[0x0][0x358] ;  /* 0x00006b00ff1477ac */ /* 0x000e220008000a00 */
[----:B------:R-:W-:Y:S01]  /*04d0*/  BSSY B0, `(.L_x_1) ;  /* 0x000001d000007945 */ /* 0x000fe20003800000 */
[----:B------:R-:W1:Y:S09]  /*04e0*/  LDCU.128 UR8, c[0x0][0x380] ;  /* 0x00007000ff0877ac */ /* 0x000e720008000c00 */
[----:B------:R-:W-:Y:S05]  /*04f0*/  @P0 BRA `(.L_x_2) ;  /* 0x0000000000680947 */ /* 0x000fea0003800000 */
[----:B------:R-:W2:Y:S01]  /*0500*/  S2R R13, SR_LANEID ;  /* 0x00000000000d7919 */ /* 0x000ea20000000000 */
[----:B------:R-:W-:Y:S01]  /*0510*/  VOTEU.ANY UR13, UPT, PT ;  /* 0x00000000000d7886 */ /* 0x000fe200038e0100 */
[----:B------:R-:W-:Y:S01]  /*0520*/  UIADD3 UR12, UPT, UPT, UR17, UR18, URZ ;  /* 0x00000012110c7290 */ /* 0x000fe2000fffe0ff */
[----:B------:R-:W2:Y:S01]  /*0530*/  FLO.U32 R12, UR13 ;  /* 0x0000000d000c7d00 */ /* 0x000ea200080e0000 */
[----:B------:R-:W-:Y:S02]  /*0540*/  UIADD3 UR22, UPT, UPT, -UR19, URZ, URZ ;  /* 0x000000ff13167290 */ /* 0x000fe4000fffe1ff */
[----:B------:R-:W-:Y:S02]  /*0550*/  UIADD3 UR6, UPT, UPT, -UR7, -0x7fffffff, URZ ;  /* 0x8000000107067890 */ /* 0x000fe4000fffe1ff */
[----:B------:R-:W-:-:S03]  /*0560*/  UISETP.NE.AND UP0, UPT, UR12, UR22, UPT ;  /* 0x000000160c00728c */ /* 0x000fc6000bf05270 */
[----:B------:R-:W3:Y:S01]  /*0570*/  POPC R11, UR13 ;  /* 0x0000000d000b7d09 */ /* 0x000ee20008000000 */
[----:B------:R-:W-:Y:S01]  /*0580*/  USEL UR6, UR6, 0x1, !UP0 ;  /* 0x0000000106067887 */ /* 0x000fe2000c000000 */
[----:B--2---:R-:W-:-:S05]  /*0590*/  ISETP.EQ.U32.AND P0, PT, R12, R13, PT ;  /* 0x0000000d0c00720c */ /* 0x004fca0003f02070 */
[----:B---3--:R-:W-:-:S08]  /*05a0*/  IMAD R13, R11, UR6, RZ ;  /* 0x000000060b0d7c24 */ /* 0x008fd0000f8e02ff */
[----:B------:R-:W-:Y:S06]  /*05b0*/  @P0 MEMBAR.ALL.GPU ;  /* 0x0000000000000992 */ /* 0x000fec000000a000 */
[----:B------:R-:W-:-:S00]  /*05c0*/  @P0 ERRBAR ;  /* 0x00000000000009ab */ /* 0x000fc00000000000 */
[----:B------:R-:W-:Y:S06]  /*05d0*/  @P0 CGAERRBAR ;  /* 0x00000000000005ab */ /* 0x000fec0000000000 */
[----:B0-----:R-:W2:Y:S01]  /*05e0*/  @P0 ATOM.E.ADD.STRONG.GPU PT, R13, desc[UR20][R8.64+0x4], R13 ;  /* 0x8000040d080d098a */ /* 0x001ea200081ef114 */
[----:B------:R-:W0:Y:S02]  /*05f0*/  S2R R14, SR_LTMASK ;  /* 0x00000000000e7919 */ /* 0x000e240000003900 */
[----:B0-----:R-:W-:-:S06]  /*0600*/  LOP3.LUT R14, R14, UR13, RZ, 0xc0, !PT ;  /* 0x0000000d0e0e7c12 */ /* 0x001fcc000f8ec0ff */
[----:B------:R-:W0:Y:S01]  /*0610*/  POPC R14, R14 ;  /* 0x0000000e000e7309 */ /* 0x000e220000000000 */
[----:B--2---:R-:W0:Y:S02]  /*0620*/  SHFL.IDX PT, R11, R13, R12, 0x1f ;  /* 0x00001f0c0d0b7589 */ /* 0x004e2400000e0000 */
[----:B0-----:R-:W-:-:S07]  /*0630*/  IMAD R11, R14, UR6, R11 ;  /* 0x000000060e0b7c24 */ /* 0x001fce000f8e020b */
.L_x_3:
[----:B------:R-:W2:Y:S04]  /*0640*/  LD.E.STRONG.GPU R12, desc[UR20][R8.64+0x4] ;  /* 0x00000414080c7980 */ /* 0x000ea8000c10f900 */
[----:B--2---:R-:W-:Y:S01]  /*0650*/  CCTL.IVALL ;  /* 0x00000000ff00798f */ /* 0x004fe20002000000 */
[----:B------:R-:W-:Y:S05]  /*0660*/  YIELD ;  /* 0x0000000000007946 */ /* 0x000fea0003800000 */
[----:B------:R-:W-:-:S04]  /*0670*/  LOP3.LUT R12, R12, R11, RZ, 0x3c, !PT ;  /* 0x0000000b0c0c7212 */ /* 0x000fc800078e3cff */
[----:B------:R-:W-:-:S13]  /*0680*/  ISETP.GT.AND P0, PT, R12, -0x1, PT ;  /* 0xffffffff0c00780c */ /* 0x000fda0003f04270 */
[----:B------:R-:W-:Y:S05]  /*0690*/  @P0 BRA `(.L_x_3) ;  /* 0xfffffffc00e80947 */ /* 0x000fea000383ffff */
.L_x_2:
[----:B01----:R-:W-:Y:S05]  /*06a0*/  BSYNC B0 ;  /* 0x0000000000007941 */ /* 0x003fea0003800000 */
.L_x_1:
[----:B------:R-:W-:-:S03]  /*06b0*/  UMOV UR6, 0xffffffff ;  /* 0xffffffff00067882 */ /* 0x000fc60000000000 */
[----:B------:R-:W-:Y:S05]  /*06c0*/  BRA.DIV UR6, `(.L_x_4) ;  /* 0x0000002606e47947 */ /* 0x000fea000b800000 */
[----:B------:R-:W-:Y:S06]  /*06d0*/  BAR.SYNC.DEFER_BLOCKING 0x0 ;  /* 0x0000000000007b1d */ /* 0x000fec0000010000 */
.L_x_41:
[----:B------:R-:W-:Y:S01]  /*06e0*/  ISETP.GE.AND P0, PT, R7, 0x1, PT ;  /* 0x000000010700780c */ /* 0x000fe20003f06270 */
[----:B------:R-:W-:Y:S01]  /*06f0*/  BSSY.RECONVERGENT B1, `(.L_x_5) ;  /* 0x00001ea000017945 */ /* 0x000fe20003800200 */
[----:B------:R-:W-:-:S11]  /*0700*/  HFMA2 R22, -RZ, RZ, 0, 0 ;  /* 0x00000000ff167431 */ /* 0x000fd600000001ff */
[----:B------:R-:W-:Y:S05]  /*0710*/  @!P0 BRA `(.L_x_6) ;  /* 0x0000001c009c8947 */ /* 0x000fea0003800000 */
[C---:B------:R-:W-:Y:S01]  /*0720*/  ISETP.GE.U32.AND P0, PT, R7.reuse, 0x4, PT ;  /* 0x000000040700780c */ /* 0x040fe20003f06070 */
[----:B------:R-:W-:Y:S01]  /*0730*/  BSSY.RECONVERGENT B0, `(.L_x_7) ;  /* 0x0000179000007945 */ /* 0x000fe20003800200 */
[----:B------:R-:W-:Y:S01]  /*0740*/  LOP3.LUT R8, R7, 0x3, RZ, 0xc0, !PT ;  /* 0x0000000307087812 */ /* 0x000fe200078ec0ff */
[----:B------:R-:W-:Y:S02]  /*0750*/  IMAD.MOV.U32 R9, RZ, RZ, RZ ;  /* 0x000000ffff097224 */ /* 0x000fe400078e00ff */
[----:B------:R-:W-:-:S08]  /*0760*/  IMAD.MOV.U32 R22, RZ, RZ, RZ ;  /* 0x000000ffff167224 */ /* 0x000fd000078e00ff */
[----:B------:R-:W-:Y:S05]  /*0770*/  @!P0 BRA `(.L_x_8) ;  /* 0x0000001400d08947 */ /* 0x000fea0003800000 */
[----:B------:R-:W-:Y:S01]  /*0780*/  LOP3.LUT R9, R7, 0x7ffffffc, RZ, 0xc0, !PT ;  /* 0x7ffffffc07097812 */ /* 0x000fe200078ec0ff */
[----:B------:R-:W-:Y:S01]  /*0790*/  IMAD.MOV.U32 R22, RZ, RZ, RZ ;  /* 0x000000ffff167224 */ /* 0x000fe200078e00ff */
[----:B------:R-:W-:Y:S02]  /*07a0*/  VIMNMX R11, PT, PT, R5, R4, PT ;  /* 0x00000004050b7248 */ /* 0x000fe40003fe0100 */
[----:B------:R-:W-:Y:S01]  /*07b0*/  SHF.R.S32.HI R10, RZ, 0x1f, R10 ;  /* 0x0000001fff0a7819 */ /* 0x000fe2000001140a */
[----:B------:R-:W-:Y:S01]  /*07c0*/  IMAD.MOV R7, RZ, RZ, -R9 ;  /* 0x000000ffff077224 */ /* 0x000fe200078e0a09 */
[----:B------:R-:W-:-:S07]  /*07d0*/  IADD3 R11, PT, PT, R11, 0x3, R6 ;  /* 0x000000030b0b7810 */ /* 0x000fce0007ffe006 */
.L_x_17:
[----:B------:R-:W-:Y:S01]  /*07e0*/  IMAD R12, R3, R2, RZ ;  /* 0x00000002030c7224 */ /* 0x000fe200078e02ff */
[----:B------:R-:W-:Y:S01]  /*07f0*/  BSSY.RECONVERGENT B2, `(.L_x_9) ;  /* 0x0000059000027945 */ /* 0x000fe20003800200 */
[----:B------:R-:W-:-:S05]  /*0800*/  VIADD R17, R11, 0xfffffffd ;  /* 0xfffffffd0b117836 */ /* 0x000fca0000000000 */
[----:B------:R-:W-:-:S13]  /*0810*/  ISETP.GE.AND P0, PT, R17, R12, PT ;  /* 0x0000000c1100720c */ /* 0x000fda0003f06270 */
[----:B------:R-:W-:Y:S05]  /*0820*/  @P0 BRA `(.L_x_10) ;  /* 0x0000000400540947 */ /* 0x000fea0003800000 */
[----:B------:R-:W-:Y:S02]  /*0830*/  IABS R18, R2 ;  /* 0x0000000200127213 */ /* 0x000fe40000000000 */
[----:B------:R-:W-:Y:S02]  /*0840*/  IABS R16, R3 ;  /* 0x0000000300107213 */ /* 0x000fe40000000000 */
[----:B------:R-:W0:Y:S01]  /*0850*/  I2F.RP R20, R18 ;  /* 0x0000001200147306 */ /* 0x000e220000209400 */
[----:B------:R-:W-:Y:S02]  /*0860*/  IABS R24, R17 ;  /* 0x0000001100187213 */ /* 0x000fe40000000000 */
[----:B------:R-:W-:-:S05]  /*0870*/  ISETP.GE.AND P3, PT, R17, RZ, PT ;  /* 0x000000ff1100720c */ /* 0x000fca0003f66270 */
[----:B------:R-:W1:Y:S08]  /*0880*/  I2F.RP R19, R16 ;  /* 0x0000001000137306 */ /* 0x000e700000209400 */
[----:B0-----:R-:W0:Y:S08]  /*0890*/  MUFU.RCP R20, R20 ;  /* 0x0000001400147308 */ /* 0x001e300000001000 */
[----:B-1----:R-:W1:Y:S01]  /*08a0*/  MUFU.RCP R19, R19 ;  /* 0x0000001300137308 */ /* 0x002e620000001000 */
[----:B0-----:R-:W-:-:S02]  /*08b0*/  IADD3 R12, PT, PT, R20, 0xffffffe, RZ ;  /* 0x0ffffffe140c7810 */ /* 0x001fc40007ffe0ff */
[----:B------:R-:W-:-:S05]  /*08c0*/  IABS R20, R3 ;  /* 0x0000000300147213 */ /* 0x000fca0000000000 */
[----:B------:R0:W2:Y:S01]  /*08d0*/  F2I.FTZ.U32.TRUNC.NTZ R13, R12 ;  /* 0x0000000c000d7305 */ /* 0x0000a2000021f000 */
[----:B-1----:R-:W-:-:S07]  /*08e0*/  VIADD R14, R19, 0xffffffe ;  /* 0x0ffffffe130e7836 */ /* 0x002fce0000000000 */
[----:B------:R1:W3:Y:S01]  /*08f0*/  F2I.FTZ.U32.TRUNC.NTZ R15, R14 ;  /* 0x0000000e000f7305 */ /* 0x0002e2000021f000 */
[----:B0-----:R-:W-:Y:S02]  /*0900*/  IMAD.MOV.U32 R12, RZ, RZ, RZ ;  /* 0x000000ffff0c7224 */ /* 0x001fe400078e00ff */
[----:B--2---:R-:W-:Y:S02]  /*0910*/  IMAD.MOV R21, RZ, RZ, -R13 ;  /* 0x000000ffff157224 */ /* 0x004fe400078e0a0d */
[----:B-1----:R-:W-:Y:S02]  /*0920*/  IMAD.MOV.U32 R14, RZ, RZ, RZ ;  /* 0x000000ffff0e7224 */ /* 0x002fe400078e00ff */
[----:B------:R-:W-:Y:S02]  /*0930*/  IMAD R21, R21, R18, RZ ;  /* 0x0000001215157224 */ /* 0x000fe400078e02ff */
[----:B---3--:R-:W-:Y:S02]  /*0940*/  IMAD.MOV R23, RZ, RZ, -R15 ;  /* 0x000000ffff177224 */ /* 0x008fe400078e0a0f */
[----:B------:R-:W-:Y:S01]  /*0950*/  IMAD.HI.U32 R13, R13, R21, R12 ;  /* 0x000000150d0d7227 */ /* 0x000fe200078e000c */
[----:B------:R-:W-:-:S03]  /*0960*/  IABS R21, R2 ;  /* 0x0000000200157213 */ /* 0x000fc60000000000 */
[----:B------:R-:W-:Y:S01]  /*0970*/  IMAD R19, R23, R16, RZ ;  /* 0x0000001017137224 */ /* 0x000fe200078e02ff */
[----:B------:R-:W-:Y:S01]  /*0980*/  IADD3 R21, PT, PT, RZ, -R21, RZ ;  /* 0x80000015ff157210 */ /* 0x000fe20007ffe0ff */
[----:B------:R-:W-:Y:S02]  /*0990*/  IMAD.MOV.U32 R12, RZ, RZ, R24 ;  /* 0x000000ffff0c7224 */ /* 0x000fe400078e0018 */
[----:B------:R-:W-:-:S04]  /*09a0*/  IMAD.HI.U32 R15, R15, R19, R14 ;  /* 0x000000130f0f7227 */ /* 0x000fc800078e000e */
[----:B------:R-:W-:Y:S02]  /*09b0*/  IMAD.MOV R14, RZ, RZ, -R20 ;  /* 0x000000ffff0e7224 */ /* 0x000fe400078e0a14 */
[----:B------:R-:W-:Y:S02]  /*09c0*/  IMAD.MOV.U32 R20, RZ, RZ, R21 ;  /* 0x000000ffff147224 */ /* 0x000fe400078e0015 */
[----:B------:R-:W-:-:S04]  /*09d0*/  IMAD.HI.U32 R19, R13, R12, RZ ;  /* 0x0000000c0d137227 */ /* 0x000fc800078e00ff */
[----:B------:R-:W-:-:S04]  /*09e0*/  IMAD.HI.U32 R15, R15, R12, RZ ;  /* 0x0000000c0f0f7227 */ /* 0x000fc800078e00ff */
[--C-:B------:R-:W-:Y:S02]  /*09f0*/  IMAD R13, R19, R20, R12.reuse ;  /* 0x00000014130d7224 */ /* 0x100fe400078e020c */
[----:B------:R-:W-:Y:S01]  /*0a00*/  IMAD R15, R15, R14, R12 ;  /* 0x0000000e0f0f7224 */ /* 0x000fe200078e020c */
[----:B------:R-:W-:Y:S01]  /*0a10*/  LOP3.LUT R14, R17, R2, RZ, 0x3c, !PT ;  /* 0x00000002110e7212 */ /* 0x000fe200078e3cff */
[----:B------:R-:W0:Y:S01]  /*0a20*/  LDC.64 R20, c[0x0][0x380] ;  /* 0x0000e000ff147b82 */ /* 0x000e220000000a00 */
[----:B------:R-:W-:Y:S02]  /*0a30*/  ISETP.GT.U32.AND P1, PT, R18, R13, PT ;  /* 0x0000000d1200720c */ /* 0x000fe40003f24070 */
[----:B------:R-:W-:Y:S02]  /*0a40*/  ISETP.GT.U32.AND P0, PT, R16, R15, PT ;  /* 0x0000000f1000720c */ /* 0x000fe40003f04070 */
[----:B------:R-:W-:-:S09]  /*0a50*/  ISETP.GE.AND P4, PT, R14, RZ, PT ;  /* 0x000000ff0e00720c */ /* 0x000fd20003f86270 */
[----:B------:R-:W-:Y:S01]  /*0a60*/  @!P1 IMAD.IADD R13, R13, 0x1, -R18 ;  /* 0x000000010d0d9824 */ /* 0x000fe200078e0a12 */
[----:B------:R-:W-:Y:S01]  /*0a70*/  @!P1 IADD3 R19, PT, PT, R19, 0x1, RZ ;  /* 0x0000000113139810 */ /* 0x000fe20007ffe0ff */
[----:B------:R-:W-:Y:S01]  /*0a80*/  @!P0 IMAD.IADD R15, R15, 0x1, -R16 ;  /* 0x000000010f0f8824 */ /* 0x000fe200078e0a10 */
[----:B------:R-:W-:Y:S02]  /*0a90*/  ISETP.NE.AND P1, PT, R2, RZ, PT ;  /* 0x000000ff0200720c */ /* 0x000fe40003f25270 */
[----:B------:R-:W-:Y:S02]  /*0aa0*/  ISETP.GE.U32.AND P0, PT, R13, R18, PT ;  /* 0x000000120d00720c */ /* 0x000fe40003f06070 */
[----:B------:R-:W1:Y:S01]  /*0ab0*/  LDC.64 R12, c[0x0][0x3a0] ;  /* 0x0000e800ff0c7b82 */ /* 0x000e620000000a00 */
[----:B------:R-:W-:-:S10]  /*0ac0*/  ISETP.GT.U32.AND P2, PT, R16, R15, PT ;  /* 0x0000000f1000720c */ /* 0x000fd40003f44070 */
[----:B------:R-:W-:Y:S01]  /*0ad0*/  @P0 VIADD R19, R19, 0x1 ;  /* 0x0000000113130836 */ /* 0x000fe20000000000 */
[----:B------:R-:W-:Y:S02]  /*0ae0*/  ISETP.NE.AND P0, PT, R3, RZ, PT ;  /* 0x000000ff0300720c */ /* 0x000fe40003f05270 */
[----:B------:R-:W-:Y:S02]  /*0af0*/  @!P2 IMAD.IADD R15, R15, 0x1, -R16 ;  /* 0x000000010f0fa824 */ /* 0x000fe400078e0a10 */
[----:B------:R-:W-:Y:S01]  /*0b00*/  @!P4 IMAD.MOV R19, RZ, RZ, -R19 ;  /* 0x000000ffff13c224 */ /* 0x000fe200078e0a13 */
[----:B------:R-:W-:Y:S01]  /*0b10*/  @!P1 LOP3.LUT R19, RZ, R2, RZ, 0x33, !PT ;  /* 0x00000002ff139212 */ /* 0x000fe200078e33ff */
[----:B------:R-:W-:-:S04]  /*0b20*/  IMAD.MOV.U32 R18, RZ, RZ, R15 ;  /* 0x000000ffff127224 */ /* 0x000fc800078e000f */
[----:B------:R-:W-:Y:S02]  /*0b30*/  @!P3 IMAD.MOV R18, RZ, RZ, -R18 ;  /* 0x000000ffff12b224 */ /* 0x000fe400078e0a12 */
[----:B-1----:R-:W-:Y:S01]  /*0b40*/  IMAD R15, R19, R13, R13 ;  /* 0x0000000d130f7224 */ /* 0x002fe200078e020d */
[----:B------:R-:W-:-:S04]  /*0b50*/  @!P0 LOP3.LUT R18, RZ, R3, RZ, 0x33, !PT ;  /* 0x00000003ff128212 */ /* 0x000fc800078e33ff */
[----:B------:R-:W-:Y:S02]  /*0b60*/  SHF.R.S32.HI R16, RZ, 0x1f, R18 ;  /* 0x0000001fff107819 */ /* 0x000fe40000011412 */
[CC--:B------:R-:W-:Y:S02]  /*0b70*/  IADD3 R14, P0, PT, R18.reuse, R15.reuse, RZ ;  /* 0x0000000f120e7210 */ /* 0x0c0fe40007f1e0ff */
[----:B------:R-:W-:Y:S02]  /*0b80*/  IADD3 R19, PT, PT, R18, R15, RZ ;  /* 0x0000000f12137210 */ /* 0x000fe40007ffe0ff */
[----:B------:R-:W-:Y:S01]  /*0b90*/  LEA.HI.X.SX32 R15, R15, R16, 0x1, P0 ;  /* 0x000000100f0f7211 */ /* 0x000fe200000f0eff */
[C---:B------:R-:W-:Y:S01]  /*0ba0*/  IMAD.SHL.U32 R24, R14.reuse, 0x4, RZ ;  /* 0x000000040e187824 */ /* 0x040fe200078e00ff */
[C---:B------:R-:W-:Y:S01]  /*0bb0*/  IADD3 R17, P0, PT, R14.reuse, R13, RZ ;  /* 0x0000000d0e117210 */ /* 0x040fe20007f1e0ff */
[----:B0-----:R-:W-:Y:S01]  /*0bc0*/  IMAD.WIDE R20, R19, 0x4, R20 ;  /* 0x0000000413147825 */ /* 0x001fe200078e0214 */
[----:B------:R-:W-:-:S02]  /*0bd0*/  SHF.L.U64.HI R23, R14, 0x2, R15 ;  /* 0x000000020e177819 */ /* 0x000fc4000001020f */
[----:B------:R-:W-:Y:S01]  /*0be0*/  LEA R16, P1, R17, UR8, 0x2 ;  /* 0x0000000811107c11 */ /* 0x000fe2000f8210ff */
[----:B------:R-:W-:Y:S01]  /*0bf0*/  IMAD.X R26, R10, 0x1, R15, P0 ;  /* 0x000000010a1a7824 */ /* 0x000fe200000e060f */
[----:B------:R-:W-:Y:S01]  /*0c00*/  IADD3 R18, P0, PT, R24, UR8, RZ ;  /* 0x0000000818127c10 */ /* 0x000fe2000ff1e0ff */
[----:B------:R-:W2:Y:S01]  /*0c10*/  LDG.E R20, desc[UR20][R20.64] ;  /* 0x0000001414147981 */ /* 0x000ea2000c1e1900 */
[----:B------:R-:W-:Y:S02]  /*0c20*/  IADD3 R13, P2, PT, R14, -R13, RZ ;  /* 0x8000000d0e0d7210 */ /* 0x000fe40007f5e0ff */
[----:B------:R-:W-:Y:S02]  /*0c30*/  IADD3.X R19, PT, PT, R23, UR9, RZ, P0, !PT ;  /* 0x0000000917137c10 */ /* 0x000fe400087fe4ff */
[----:B------:R-:W-:Y:S01]  /*0c40*/  LEA.HI.X R17, R17, UR9, R26, 0x2, P1 ;  /* 0x0000000911117c11 */ /* 0x000fe200088f141a */
[----:B------:R-:W-:Y:S01]  /*0c50*/  IMAD.X R26, R15, 0x1, ~R10, P2 ;  /* 0x000000010f1a7824 */ /* 0x000fe200010e0e0a */
[C---:B------:R-:W-:Y:S01]  /*0c60*/  LEA R14, P0, R13.reuse, UR8, 0x2 ;  /* 0x000000080d0e7c11 */ /* 0x040fe2000f8010ff */
[----:B------:R-:W2:Y:S03]  /*0c70*/  LDG.E R25, desc[UR20][R18.64+0x8] ;  /* 0x0000081412197981 */ /* 0x000ea6000c1e1900 */
[----:B------:R-:W-:Y:S01]  /*0c80*/  LEA.HI.X R15, R13, UR9, R26, 0x2, P0 ;  /* 0x000000090d0f7c11 */ /* 0x000fe200080f141a */
[----:B------:R-:W3:Y:S04]  /*0c90*/  LDG.E R16, desc[UR20][R16.64+0x4] ;  /* 0x0000041410107981 */ /* 0x000ee8000c1e1900 */
[----:B------:R-:W4:Y:S01]  /*0ca0*/  LDG.E R14, desc[UR20][R14.64+0x4] ;  /* 0x000004140e0e7981 */ /* 0x000f22000c1e1900 */
[----:B------:R-:W-:Y:S01]  /*0cb0*/  IADD3 R24, P0, PT, R24, UR10, RZ ;  /* 0x0000000a18187c10 */ /* 0x000fe2000ff1e0ff */
[----:B--2---:R-:W-:-:S04]  /*0cc0*/  FADD R25, R25, R20 ;  /* 0x0000001419197221 */ /* 0x004fc80000000000 */
[----:B---3--:R-:W-:-:S04]  /*0cd0*/  FADD R25, R25, R16 ;  /* 0x0000001019197221 */ /* 0x008fc80000000000 */
[----:B----4-:R-:W-:Y:S01]  /*0ce0*/  FADD R13, R25, R14 ;  /* 0x0000000e190d7221 */ /* 0x010fe20000000000 */
[----:B------:R-:W-:-:S03]  /*0cf0*/  IADD3.X R25, PT, PT, R23, UR11, RZ, P0, !PT ;  /* 0x0000000b17197c10 */ /* 0x000fc600087fe4ff */
[----:B------:R-:W-:-:S05]  /*0d00*/  FMUL R13, R13, 0.25 ;  /* 0x3e8000000d0d7820 */ /* 0x000fca0000400000 */
[----:B------:R0:W-:Y:S04]  /*0d10*/  STG.E desc[UR20][R24.64+0x4], R13 ;  /* 0x0000040d18007986 */ /* 0x0001e8000c101914 */
[----:B------:R-:W2:Y:S02]  /*0d20*/  LDG.E R18, desc[UR20][R18.64+0x4] ;  /* 0x0000041412127981 */ /* 0x000ea4000c1e1900 */
[----:B--2---:R-:W-:-:S05]  /*0d30*/  FADD R21, -R13, R18 ;  /* 0x000000120d157221 */ /* 0x004fca0000000100 */
[----:B------:R-:W-:Y:S01]  /*0d40*/  FSETP.GT.AND P0, PT, |R21|, R12, PT ;  /* 0x0000000c1500720b */ /* 0x000fe20003f04200 */
[----:B------:R-:W-:-:S12]  /*0d50*/  VIADD R12, R22, 0x1 ;  /* 0x00000001160c7836 */ /* 0x000fd80000000000 */
[----:B------:R-:W-:-:S05]  /*0d60*/  @!P0 IMAD.MOV R12, RZ, RZ, R22 ;  /* 0x000000ffff0c8224 */ /* 0x000fca00078e0216 */
[----:B0-----:R-:W-:-:S07]  /*0d70*/  MOV R22, R12 ;  /* 0x0000000c00167202 */ /* 0x001fce0000000f00 */
.L_x_10:
[----:B------:R-:W-:Y:S05]  /*0d80*/  BSYNC.RECONVERGENT B2 ;  /* 0x0000000000027941 */ /* 0x000fea0003800200 */
.L_x_9:
        /* <DEDUP_REMOVED lines=9> */
[----:B------:R-:W-:-:S05]  /*0e20*/  ISETP.NE.AND P4, PT, R2, RZ, PT ;  /* 0x000000ff0200720c */ /* 0x000fca0003f85270 */
[----:B------:R-:W1:Y:S08]  /*0e30*/  I2F.RP R19, R16 ;  /* 0x0000001000137306 */ /* 0x000e700000209400 */
[----:B0-----:R-:W0:Y:S08]  /*0e40*/  MUFU.RCP R20, R20 ;  /* 0x0000001400147308 */ /* 0x001e300000001000 */
[----:B-1----:R-:W1:Y:S01]  /*0e50*/  MUFU.RCP R19, R19 ;  /* 0x0000001300137308 */ /* 0x002e620000001000 */
[----:B0-----:R-:W-:Y:S01]  /*0e60*/  VIADD R12, R20, 0xffffffe ;  /* 0x0ffffffe140c7836 */ /* 0x001fe20000000000 */
[----:B------:R-:W-:-:S06]  /*0e70*/  IABS R20, R2 ;  /* 0x0000000200147213 */ /* 0x000fcc0000000000 */
[----:B------:R0:W2:Y:S01]  /*0e80*/  F2I.FTZ.U32.TRUNC.NTZ R13, R12 ;  /* 0x0000000c000d7305 */ /* 0x0000a2000021f000 */
[----:B------:R-:W-:Y:S02]  /*0e90*/  IMAD.MOV R20, RZ, RZ, -R20 ;  /* 0x000000ffff147224 */ /* 0x000fe400078e0a14 */
[----:B-1----:R-:W-:Y:S01]  /*0ea0*/  VIADD R14, R19, 0xffffffe ;  /* 0x0ffffffe130e7836 */ /* 0x002fe20000000000 */
[----:B------:R-:W-:-:S04]  /*0eb0*/  IABS R19, R3 ;  /* 0x0000000300137213 */ /* 0x000fc80000000000 */
[----:B------:R1:W3:Y:S01]  /*0ec0*/  F2I.FTZ.U32.TRUNC.NTZ R15, R14 ;  /* 0x0000000e000f7305 */ /* 0x0002e2000021f000 */
[----:B0-----:R-:W-:Y:S02]  /*0ed0*/  HFMA2 R12, -RZ, RZ, 0, 0 ;  /* 0x00000000ff0c7431 */ /* 0x001fe400000001ff */
[----:B--2---:R-:W-:Y:S02]  /*0ee0*/  IMAD.MOV R21, RZ, RZ, -R13 ;  /* 0x000000ffff157224 */ /* 0x004fe400078e0a0d */
[----:B-1----:R-:W-:Y:S02]  /*0ef0*/  IMAD.MOV.U32 R14, RZ, RZ, RZ ;  /* 0x000000ffff0e7224 */ /* 0x002fe400078e00ff */
[----:B------:R-:W-:Y:S02]  /*0f00*/  IMAD R21, R21, R18, RZ ;  /* 0x0000001215157224 */ /* 0x000fe400078e02ff */
[----:B---3--:R-:W-:Y:S02]  /*0f10*/  IMAD.MOV R23, RZ, RZ, -R15 ;  /* 0x000000ffff177224 */ /* 0x008fe400078e0a0f */
[----:B------:R-:W-:-:S04]  /*0f20*/  IMAD.HI.U32 R21, R13, R21, R12 ;  /* 0x000000150d157227 */ /* 0x000fc800078e000c */
[----:B------:R-:W-:Y:S02]  /*0f30*/  IMAD R13, R23, R16, RZ ;  /* 0x00000010170d7224 */ /* 0x000fe400078e02ff */
[----:B------:R-:W-:Y:S02]  /*0f40*/  IMAD.MOV.U32 R12, RZ, RZ, R24 ;  /* 0x000000ffff0c7224 */ /* 0x000fe400078e0018 */
[----:B------:R-:W-:-:S04]  /*0f50*/  IMAD.HI.U32 R13, R15, R13, R14 ;  /* 0x0000000d0f0d7227 */ /* 0x000fc800078e000e */
[----:B------:R-:W-:Y:S02]  /*0f60*/  IMAD.MOV R15, RZ, RZ, -R19 ;  /* 0x000000ffff0f7224 */ /* 0x000fe400078e0a13 */
[----:B------:R-:W-:Y:S02]  /*0f70*/  IMAD.MOV.U32 R14, RZ, RZ, R20 ;  /* 0x000000ffff0e7224 */ /* 0x000fe400078e0014 */
[----:B------:R-:W-:-:S04]  /*0f80*/  IMAD.HI.U32 R19, R21, R12, RZ ;  /* 0x0000000c15137227 */ /* 0x000fc800078e00ff */
[----:B------:R-:W-:-:S04]  /*0f90*/  IMAD.HI.U32 R13, R13, R12, RZ ;  /* 0x0000000c0d0d7227 */ /* 0x000fc800078e00ff */
[--C-:B------:R-:W-:Y:S01]  /*0fa0*/  IMAD R21, R19, R14, R12.reuse ;  /* 0x0000000e13157224 */ /* 0x100fe200078e020c */
[----:B------:R-:W-:Y:S01]  /*0fb0*/  LOP3.LUT R14, R17, R2, RZ, 0x3c, !PT ;  /* 0x00000002110e7212 */ /* 0x000fe200078e3cff */
[----:B------:R-:W-:Y:S02]  /*0fc0*/  IMAD R15, R13, R15, R12 ;  /* 0x0000000f0d0f7224 */ /* 0x000fe400078e020c */
[----:B------:R-:W0:Y:S01]  /*0fd0*/  LDC.64 R12, c[0x0][0x3a0] ;  /* 0x0000e800ff0c7b82 */ /* 0x000e220000000a00 */
[----:B------:R-:W-:Y:S02]  /*0fe0*/  ISETP.GT.U32.AND P2, PT, R18, R21, PT ;  /* 0x000000151200720c */ /* 0x000fe40003f44070 */
[----:B------:R-:W-:Y:S02]  /*0ff0*/  ISETP.GT.U32.AND P0, PT, R16, R15, PT ;  /* 0x0000000f1000720c */ /* 0x000fe40003f04070 */
[----:B------:R-:W-:-:S09]  /*1000*/  ISETP.GE.AND P3, PT, R14, RZ, PT ;  /* 0x000000ff0e00720c */ /* 0x000fd20003f66270 */
[-C--:B------:R-:W-:Y:S01]  /*1010*/  @!P2 IADD3 R21, PT, PT, R21, -R18.reuse, RZ ;  /* 0x800000121515a210 */ /* 0x080fe20007ffe0ff */
[----:B------:R-:W-:Y:S01]  /*1020*/  @!P2 VIADD R19, R19, 0x1 ;  /* 0x000000011313a836 */ /* 0x000fe20000000000 */
[----:B------:R-:W-:Y:S01]  /*1030*/  ISETP.GE.AND P2, PT, R17, RZ, PT ;  /* 0x000000ff1100720c */ /* 0x000fe20003f46270 */
[----:B------:R-:W-:Y:S01]  /*1040*/  @!P0 IMAD.IADD R15, R15, 0x1, -R16 ;  /* 0x000000010f0f8824 */ /* 0x000fe200078e0a10 */
[----:B------:R-:W-:Y:S02]  /*1050*/  ISETP.GE.U32.AND P0, PT, R21, R18, PT ;  /* 0x000000121500720c */ /* 0x000fe40003f06070 */
[----:B------:R-:W1:Y:S02]  /*1060*/  LDC.64 R20, c[0x0][0x380] ;  /* 0x0000e000ff147b82 */ /* 0x000e640000000a00 */
[----:B------:R-:W-:-:S09]  /*1070*/  ISETP.GT.U32.AND P1, PT, R16, R15, PT ;  /* 0x0000000f1000720c */ /* 0x000fd20003f24070 */
[----:B------:R-:W-:Y:S01]  /*1080*/  @P0 VIADD R19, R19, 0x1 ;  /* 0x0000000113130836 */ /* 0x000fe20000000000 */
[----:B------:R-:W-:-:S03]  /*1090*/  ISETP.NE.AND P0, PT, R3, RZ, PT ;  /* 0x000000ff0300720c */ /* 0x000fc60003f05270 */
[----:B------:R-:W-:Y:S02]  /*10a0*/  @!P1 IMAD.IADD R15, R15, 0x1, -R16 ;  /* 0x000000010f0f9824 */ /* 0x000fe400078e0a10 */
[----:B------:R-:W-:Y:S01]  /*10b0*/  @!P3 IMAD.MOV R19, RZ, RZ, -R19 ;  /* 0x000000ffff13b224 */ /* 0x000fe200078e0a13 */
[----:B------:R-:W-:Y:S02]  /*10c0*/  @!P4 LOP3.LUT R19, RZ, R2, RZ, 0x33, !PT ;  /* 0x00000002ff13c212 */ /* 0x000fe400078e33ff */
[----:B------:R-:W-:-:S03]  /*10d0*/  MOV R18, R15 ;  /* 0x0000000f00127202 */ /* 0x000fc60000000f00 */
[----:B0-----:R-:W-:Y:S02]  /*10e0*/  IMAD R15, R19, R13, R13 ;  /* 0x0000000d130f7224 */ /* 0x001fe400078e020d */
[----:B------:R-:W-:Y:S01]  /*10f0*/  @!P2 IMAD.MOV R18, RZ, RZ, -R18 ;  /* 0x000000ffff12a224 */ /* 0x000fe200078e0a12 */
[----:B------:R-:W-:-:S04]  /*1100*/  @!P0 LOP3.LUT R18, RZ, R3, RZ, 0x33, !PT ;  /* 0x00000003ff128212 */ /* 0x000fc800078e33ff */
[----:B------:R-:W-:Y:S01]  /*1110*/  SHF.R.S32.HI R16, RZ, 0x1f, R18 ;  /* 0x0000001fff107819 */ /* 0x000fe20000011412 */
[C---:B------:R-:W-:Y:S01]  /*1120*/  IMAD.IADD R19, R18.reuse, 0x1, R15 ;  /* 0x0000000112137824 */ /* 0x040fe200078e020f */
[----:B------:R-:W-:-:S03]  /*1130*/  IADD3 R14, P0, PT, R18, R15, RZ ;  /* 0x0000000f120e7210 */ /* 0x000fc60007f1e0ff */
[----:B-1----:R-:W-:Y:S01]  /*1140*/  IMAD.WIDE R20, R19, 0x4, R20 ;  /* 0x0000000413147825 */ /* 0x002fe200078e0214 */
[----:B------:R-:W-:Y:S02]  /*1150*/  LEA.HI.X.SX32 R15, R15, R16, 0x1, P0 ;  /* 0x000000100f0f7211 */ /* 0x000fe400000f0eff */
[C---:B------:R-:W-:Y:S01]  /*1160*/  IADD3 R17, P0, PT, R14.reuse, R13, RZ ;  /* 0x0000000d0e117210 */ /* 0x040fe20007f1e0ff */
[C---:B------:R-:W-:Y:S01]  /*1170*/  IMAD.SHL.U32 R24, R14.reuse, 0x4, RZ ;  /* 0x000000040e187824 */ /* 0x040fe200078e00ff */
[----:B------:R-:W-:Y:S01]  /*1180*/  SHF.L.U64.HI R23, R14, 0x2, R15 ;  /* 0x000000020e177819 */ /* 0x000fe2000001020f */
[----:B------:R-:W2:Y:S01]  /*1190*/  LDG.E R20, desc[UR20][R20.64] ;  /* 0x0000001414147981 */ /* 0x000ea2000c1e1900 */
[----:B------:R-:W-:Y:S02]  /*11a0*/  IADD3.X R26, PT, PT, R10, R15, RZ, P0, !PT ;  /* 0x0000000f0a1a7210 */ /* 0x000fe400007fe4ff */
[----:B------:R-:W-:Y:S02]  /*11b0*/  IADD3 R18, P0, PT, R24, UR8, RZ ;  /* 0x0000000818127c10 */ /* 0x000fe4000ff1e0ff */
[----:B------:R-:W-:-:S02]  /*11c0*/  LEA R16, P1, R17, UR8, 0x2 ;  /* 0x0000000811107c11 */ /* 0x000fc4000f8210ff */
        /* <DEDUP_REMOVED lines=20> */
[----:B------:R-:W-:-:S04]  /*1310*/  @!P0 IMAD.MOV R12, RZ, RZ, R22 ;  /* 0x000000ffff0c8224 */ /* 0x000fc800078e0216 */
[----:B0-----:R-:W-:-:S07]  /*1320*/  IMAD.MOV.U32 R22, RZ, RZ, R12 ;  /* 0x000000ffff167224 */ /* 0x001fce00078e000c */
.L_x_12:
[----:B------:R-:W-:Y:S05]  /*1330*/  BSYNC.RECONVERGENT B2 ;  /* 0x0000000000027941 */ /* 0x000fea0003800200 */
.L_x_11:
[-C--:B------:R-:W-:Y:S01]  /*1340*/  IMAD R12, R3, R2.reuse, RZ ;  /* 0x00000002030c7224 */ /* 0x080fe200078e02ff */
[----:B------:R-:W-:Y:S01]  /*1350*/  IADD3 R17, PT, PT, R11, -0x1, RZ ;  /* 0xffffffff0b117810 */ /* 0x000fe20007ffe0ff */
[----:B------:R-:W-:Y:S01]  /*1360*/  IMAD R14, R3, R2, RZ ;  /* 0x00000002030e7224 */ /* 0x000fe200078e02ff */
[----:B------:R-:W-:Y:S01]  /*1370*/  BSSY.RECONVERGENT B2, `(.L_x_13) ;  /* 0x000005b000027945 */ /* 0x000fe20003800200 */
[----:B------:R-:W-:Y:S01]  /*1380*/  VIADD R7, R7, 0x4 ;  /* 0x0000000407077836 */ /* 0x000fe20000000000 */
[----:B------:R-:W-:Y:S02]  /*1390*/  ISETP.GE.AND P2, PT, R17, R12, PT ;  /* 0x0000000c1100720c */ /* 0x000fe40003f46270 */
[----:B------:R-:W-:Y:S02]  /*13a0*/  ISETP.GE.AND P1, PT, R11, R14, PT ;  /* 0x0000000e0b00720c */ /* 0x000fe40003f26270 */
[----:B------:R-:W-:-:S09]  /*13b0*/  ISETP.NE.AND P0, PT, R7, RZ, PT ;  /* 0x000000ff0700720c */ /* 0x000fd20003f05270 */
        /* <DEDUP_REMOVED lines=9> */
[----:B0-----:R-:W-:-:S07]  /*1450*/  VIADD R12, R19, 0xffffffe ;  /* 0x0ffffffe130c7836 */ /* 0x001fce0000000000 */
[----:B------:R0:W2:Y:S01]  /*1460*/  F2I.FTZ.U32.TRUNC.NTZ R13, R12 ;  /* 0x0000000c000d7305 */ /* 0x0000a2000021f000 */
[----:B-1----:R-:W-:-:S07]  /*1470*/  VIADD R14, R18, 0xffffffe ;  /* 0x0ffffffe120e7836 */ /* 0x002fce0000000000 */
[----:B------:R1:W3:Y:S01]  /*1480*/  F2I.FTZ.U32.TRUNC.NTZ R15, R14 ;  /* 0x0000000e000f7305 */ /* 0x0002e2000021f000 */
[----:B0-----:R-:W-:Y:S02]  /*1490*/  IMAD.MOV.U32 R12, RZ, RZ, RZ ;  /* 0x000000ffff0c7224 */ /* 0x001fe400078e00ff */
[----:B--2---:R-:W-:Y:S02]  /*14a0*/  IMAD.MOV R21, RZ, RZ, -R13 ;  /* 0x000000ffff157224 */ /* 0x004fe400078e0a0d */
[----:B-1----:R-:W-:Y:S02]  /*14b0*/  IMAD.MOV.U32 R14, RZ, RZ, RZ ;  /* 0x000000ffff0e7224 */ /* 0x002fe400078e00ff */
[----:B------:R-:W-:Y:S01]  /*14c0*/  IMAD R21, R21, R16, RZ ;  /* 0x0000001015157224 */ /* 0x000fe200078e02ff */
[----:B---3--:R-:W-:-:S03]  /*14d0*/  IADD3 R19, PT, PT, RZ, -R15, RZ ;  /* 0x8000000fff137210 */ /* 0x008fc60007ffe0ff */
[----:B------:R-:W-:Y:S01]  /*14e0*/  IMAD.HI.U32 R18, R13, R21, R12 ;  /* 0x000000150d127227 */ /* 0x000fe200078e000c */
[----:B------:R-:W-:Y:S02]  /*14f0*/  IABS R12, R2 ;  /* 0x00000002000c7213 */ /* 0x000fe40000000000 */
[----:B------:R-:W-:Y:S01]  /*1500*/  IABS R21, R3 ;  /* 0x0000000300157213 */ /* 0x000fe20000000000 */
[----:B------:R-:W-:Y:S02]  /*1510*/  IMAD R13, R19, R10, RZ ;  /* 0x0000000a130d7224 */ /* 0x000fe400078e02ff */
[----:B------:R-:W-:Y:S02]  /*1520*/  IMAD.MOV.U32 R19, RZ, RZ, R20 ;  /* 0x000000ffff137224 */ /* 0x000fe400078e0014 */
[----:B------:R-:W-:Y:S02]  /*1530*/  IMAD.MOV R20, RZ, RZ, -R12 ;  /* 0x000000ffff147224 */ /* 0x000fe400078e0a0c */
[----:B------:R-:W-:Y:S01]  /*1540*/  IMAD.HI.U32 R12, R15, R13, R14 ;  /* 0x0000000d0f0c7227 */ /* 0x000fe200078e000e */
[----:B------:R-:W-:-:S03]  /*1550*/  IADD3 R15, PT, PT, RZ, -R21, RZ ;  /* 0x80000015ff0f7210 */ /* 0x000fc60007ffe0ff */
[----:B------:R-:W-:Y:S02]  /*1560*/  IMAD.MOV.U32 R13, RZ, RZ, R20 ;  /* 0x000000ffff0d7224 */ /* 0x000fe400078e0014 */
[-C--:B------:R-:W-:Y:S01]  /*1570*/  IMAD.HI.U32 R14, R18, R19.reuse, RZ ;  /* 0x00000013120e7227 */ /* 0x080fe200078e00ff */
[----:B------:R-:W0:Y:S03]  /*1580*/  LDC.64 R20, c[0x0][0x380] ;  /* 0x0000e000ff147b82 */ /* 0x000e260000000a00 */
[----:B------:R-:W-:-:S04]  /*1590*/  IMAD.HI.U32 R12, R12, R19, RZ ;  /* 0x000000130c0c7227 */ /* 0x000fc800078e00ff */
[--C-:B------:R-:W-:Y:S02]  /*15a0*/  IMAD R13, R14, R13, R19.reuse ;  /* 0x0000000d0e0d7224 */ /* 0x100fe400078e0213 */
[----:B------:R-:W-:-:S03]  /*15b0*/  IMAD R15, R12, R15, R19 ;  /* 0x0000000f0c0f7224 */ /* 0x000fc600078e0213 */
[----:B------:R-:W-:Y:S02]  /*15c0*/  ISETP.GT.U32.AND P5, PT, R16, R13, PT ;  /* 0x0000000d1000720c */ /* 0x000fe40003fa4070 */
[----:B------:R-:W-:-:S11]  /*15d0*/  ISETP.GT.U32.AND P2, PT, R10, R15, PT ;  /* 0x0000000f0a00720c */ /* 0x000fd60003f44070 */
[----:B------:R-:W-:Y:S02]  /*15e0*/  @!P5 IMAD.IADD R13, R13, 0x1, -R16 ;  /* 0x000000010d0dd824 */ /* 0x000fe400078e0a10 */
[----:B------:R-:W-:Y:S02]  /*15f0*/  @!P2 IMAD.IADD R15, R15, 0x1, -R10 ;  /* 0x000000010f0fa824 */ /* 0x000fe400078e0a0a */
[----:B------:R-:W-:Y:S01]  /*1600*/  @!P5 VIADD R14, R14, 0x1 ;  /* 0x000000010e0ed836 */ /* 0x000fe20000000000 */
[----:B------:R-:W-:Y:S02]  /*1610*/  ISETP.GE.U32.AND P2, PT, R13, R16, PT ;  /* 0x000000100d00720c */ /* 0x000fe40003f46070 */
[----:B------:R-:W1:Y:S01]  /*1620*/  LDC.64 R12, c[0x0][0x3a0] ;  /* 0x0000e800ff0c7b82 */ /* 0x000e620000000a00 */
[----:B------:R-:W-:Y:S02]  /*1630*/  LOP3.LUT R16, R17, R2, RZ, 0x3c, !PT ;  /* 0x0000000211107212 */ /* 0x000fe400078e3cff */
[----:B------:R-:W-:-:S02]  /*1640*/  ISETP.NE.AND P5, PT, R2, RZ, PT ;  /* 0x000000ff0200720c */ /* 0x000fc40003fa5270 */
[----:B------:R-:W-:Y:S02]  /*1650*/  ISETP.GE.AND P4, PT, R16, RZ, PT ;  /* 0x000000ff1000720c */ /* 0x000fe40003f86270 */
[----:B------:R-:W-:-:S04]  /*1660*/  ISETP.GT.U32.AND P3, PT, R10, R15, PT ;  /* 0x0000000f0a00720c */ /* 0x000fc80003f64070 */
[----:B------:R-:W-:Y:S02]  /*1670*/  @P2 IADD3 R14, PT, PT, R14, 0x1, RZ ;  /* 0x000000010e0e2810 */ /* 0x000fe40007ffe0ff */
[----:B------:R-:W-:-:S05]  /*1680*/  ISETP.NE.AND P2, PT, R3, RZ, PT ;  /* 0x000000ff0300720c */ /* 0x000fca0003f45270 */
[----:B------:R-:W-:Y:S01]  /*1690*/  @!P4 IMAD.MOV R14, RZ, RZ, -R14 ;  /* 0x000000ffff0ec224 */ /* 0x000fe200078e0a0e */
[----:B------:R-:W-:Y:S01]  /*16a0*/  @!P5 LOP3.LUT R14, RZ, R2, RZ, 0x33, !PT ;  /* 0x00000002ff0ed212 */ /* 0x000fe200078e33ff */
[----:B------:R-:W-:-:S04]  /*16b0*/  @!P3 IMAD.IADD R15, R15, 0x1, -R10 ;  /* 0x000000010f0fb824 */ /* 0x000fc800078e0a0a */
[----:B------:R-:W-:Y:S01]  /*16c0*/  @!P6 IMAD.MOV R15, RZ, RZ, -R15 ;  /* 0x000000ffff0fe224 */ /* 0x000fe200078e0a0f */
[--C-:B-1----:R-:W-:Y:S01]  /*16d0*/  SHF.R.S32.HI R10, RZ, 0x1f, R13.reuse ;  /* 0x0000001fff0a7819 */ /* 0x102fe2000001140d */
[----:B------:R-:W-:Y:S01]  /*16e0*/  IMAD R14, R14, R13, R13 ;  /* 0x0000000d0e0e7224 */ /* 0x000fe200078e020d */
[----:B------:R-:W-:-:S04]  /*16f0*/  @!P2 LOP3.LUT R15, RZ, R3, RZ, 0x33, !PT ;  /* 0x00000003ff0fa212 */ /* 0x000fc800078e33ff */
[----:B------:R-:W-:Y:S01]  /*1700*/  SHF.R.S32.HI R17, RZ, 0x1f, R15 ;  /* 0x0000001fff117819 */ /* 0x000fe2000001140f */
[C---:B------:R-:W-:Y:S01]  /*1710*/  IMAD.IADD R19, R15.reuse, 0x1, R14 ;  /* 0x000000010f137824 */ /* 0x040fe200078e020e */
[----:B------:R-:W-:-:S03]  /*1720*/  IADD3 R16, P2, PT, R15, R14, RZ ;  /* 0x0000000e0f107210 */ /* 0x000fc60007f5e0ff */
[----:B0-----:R-:W-:Y:S01]  /*1730*/  IMAD.WIDE R20, R19, 0x4, R20 ;  /* 0x0000000413147825 */ /* 0x001fe200078e0214 */
[----:B------:R-:W-:Y:S02]  /*1740*/  LEA.HI.X.SX32 R17, R14, R17, 0x1, P2 ;  /* 0x000000110e117211 */ /* 0x000fe400010f0eff */
[C---:B------:R-:W-:Y:S02]  /*1750*/  IADD3 R15, P2, PT, R16.reuse, R13, RZ ;  /* 0x0000000d100f7210 */ /* 0x040fe40007f5e0ff */
[C---:B------:R-:W-:Y:S01]  /*1760*/  SHF.L.U32 R24, R16.reuse, 0x2, RZ ;  /* 0x0000000210187819 */ /* 0x040fe200000006ff */
[----:B------:R-:W2:Y:S01]  /*1770*/  LDG.E R20, desc[UR20][R20.64] ;  /* 0x0000001414147981 */ /* 0x000ea2000c1e1900 */
[--C-:B------:R-:W-:Y:S01]  /*1780*/  SHF.L.U64.HI R23, R16, 0x2, R17.reuse ;  /* 0x0000000210177819 */ /* 0x100fe20000010211 */
[----:B------:R-:W-:Y:S01]  /*1790*/  IMAD.X R26, R10, 0x1, R17, P2 ;  /* 0x000000010a1a7824 */ /* 0x000fe200010e0611 */
        /* <DEDUP_REMOVED lines=24> */
.L_x_14:
[----:B------:R-:W-:Y:S05]  /*1920*/  BSYNC.RECONVERGENT B2 ;  /* 0x0000000000027941 */ /* 0x000fea0003800200 */
.L_x_13:
[----:B------:R-:W-:Y:S04]  /*1930*/  BSSY.RECONVERGENT B2, `(.L_x_15) ;  /* 0x0000056000027945 */ /* 0x000fe80003800200 */
[----:B------:R-:W-:Y:S05]  /*1940*/  @P1 BRA `(.L_x_16) ;  /* 0x0000000400501947 */ /* 0x000fea0003800000 */
[----:B------:R-:W-:Y:S02]  /*1950*/  IABS R16, R2 ;  /* 0x0000000200107213 */ /* 0x000fe40000000000 */
[----:B------:R-:W-:Y:S02]  /*1960*/  IABS R10, R3 ;  /* 0x00000003000a7213 */ /* 0x000fe40000000000 */
[----:B------:R-:W0:Y:S01]  /*1970*/  I2F.RP R18, R16 ;  /* 0x0000001000127306 */ /* 0x000e220000209400 */
[----:B------:R-:W-:-:S07]  /*1980*/  ISETP.NE.AND P5, PT, R2, RZ, PT ;  /* 0x000000ff0200720c */ /* 0x000fce0003fa5270 */
[----:B------:R-:W1:Y:S08]  /*1990*/  I2F.RP R17, R10 ;  /* 0x0000000a00117306 */ /* 0x000e700000209400 */
[----:B0-----:R-:W0:Y:S08]  /*19a0*/  MUFU.RCP R18, R18 ;  /* 0x0000001200127308 */ /* 0x001e300000001000 */
[----:B-1----:R-:W1:Y:S01]  /*19b0*/  MUFU.RCP R17, R17 ;  /* 0x0000001100117308 */ /* 0x002e620000001000 */
[----:B0-----:R-:W-:-:S07]  /*19c0*/  VIADD R12, R18, 0xffffffe ;  /* 0x0ffffffe120c7836 */ /* 0x001fce0000000000 */
[----:B------:R0:W2:Y:S01]  /*19d0*/  F2I.FTZ.U32.TRUNC.NTZ R13, R12 ;  /* 0x0000000c000d7305 */ /* 0x0000a2000021f000 */
[----:B-1----:R-:W-:Y:S01]  /*19e0*/  VIADD R14, R17, 0xffffffe ;  /* 0x0ffffffe110e7836 */ /* 0x002fe20000000000 */
[----:B------:R-:W-:-:S06]  /*19f0*/  IABS R17, R11 ;  /* 0x0000000b00117213 */ /* 0x000fcc0000000000 */
[----:B------:R1:W3:Y:S01]  /*1a00*/  F2I.FTZ.U32.TRUNC.NTZ R15, R14 ;  /* 0x0000000e000f7305 */ /* 0x0002e2000021f000 */
[----:B0-----:R-:W-:Y:S02]  /*1a10*/  HFMA2 R12, -RZ, RZ, 0, 0 ;  /* 0x00000000ff0c7431 */ /* 0x001fe400000001ff */
[----:B--2---:R-:W-:Y:S02]  /*1a20*/  IMAD.MOV R19, RZ, RZ, -R13 ;  /* 0x000000ffff137224 */ /* 0x004fe400078e0a0d */
[----:B-1----:R-:W-:Y:S02]  /*1a30*/  IMAD.MOV.U32 R14, RZ, RZ, RZ ;  /* 0x000000ffff0e7224 */ /* 0x002fe400078e00ff */
[----:B------:R-:W-:-:S04]  /*1a40*/  IMAD R19, R19, R16, RZ ;  /* 0x0000001013137224 */ /* 0x000fc800078e02ff */
[----:B------:R-:W-:Y:S01]  /*1a50*/  IMAD.HI.U32 R18, R13, R19, R12 ;  /* 0x000000130d127227 */ /* 0x000fe200078e000c */
[----:B------:R-:W-:Y:S02]  /*1a60*/  IABS R12, R2 ;  /* 0x00000002000c7213 */ /* 0x000fe40000000000 */
[----:B------:R-:W-:Y:S01]  /*1a70*/  IABS R19, R3 ;  /* 0x0000000300137213 */ /* 0x000fe20000000000 */
[----:B---3--:R-:W-:Y:S02]  /*1a80*/  IMAD.MOV R21, RZ, RZ, -R15 ;  /* 0x000000ffff157224 */ /* 0x008fe400078e0a0f */
[----:B------:R-:W-:Y:S02]  /*1a90*/  IMAD.MOV R20, RZ, RZ, -R12 ;  /* 0x000000ffff147224 */ /* 0x000fe400078e0a0c */
[----:B------:R-:W-:-:S04]  /*1aa0*/  IMAD R13, R21, R10, RZ ;  /* 0x0000000a150d7224 */ /* 0x000fc800078e02ff */
[----:B------:R-:W-:-:S04]  /*1ab0*/  IMAD.HI.U32 R12, R15, R13, R14 ;  /* 0x0000000d0f0c7227 */ /* 0x000fc800078e000e */
[----:B------:R-:W-:Y:S02]  /*1ac0*/  IMAD.MOV.U32 R13, RZ, RZ, R20 ;  /* 0x000000ffff0d7224 */ /* 0x000fe400078e0014 */
[----:B------:R-:W-:-:S04]  /*1ad0*/  IMAD.HI.U32 R14, R18, R17, RZ ;  /* 0x00000011120e7227 */ /* 0x000fc800078e00ff */
[----:B------:R-:W-:Y:S02]  /*1ae0*/  IMAD R13, R14, R13, R17 ;  /* 0x0000000d0e0d7224 */ /* 0x000fe400078e0211 */
[----:B------:R-:W-:Y:S02]  /*1af0*/  IMAD.MOV R15, RZ, RZ, -R19 ;  /* 0x000000ffff0f7224 */ /* 0x000fe400078e0a13 */
[----:B------:R-:W-:Y:S01]  /*1b00*/  IMAD.HI.U32 R12, R12, R17, RZ ;  /* 0x000000110c0c7227 */ /* 0x000fe200078e00ff */
[----:B------:R-:W-:Y:S01]  /*1b10*/  ISETP.GT.U32.AND P4, PT, R16, R13, PT ;  /* 0x0000000d1000720c */ /* 0x000fe20003f84070 */
[----:B------:R-:W0:Y:S02]  /*1b20*/  LDC.64 R18, c[0x0][0x380] ;  /* 0x0000e000ff127b82 */ /* 0x000e240000000a00 */
[----:B------:R-:W-:-:S05]  /*1b30*/  IMAD R15, R12, R15, R17 ;  /* 0x0000000f0c0f7224 */ /* 0x000fca00078e0211 */
[----:B------:R-:W-:-:S05]  /*1b40*/  ISETP.GT.U32.AND P1, PT, R10, R15, PT ;  /* 0x0000000f0a00720c */ /* 0x000fca0003f24070 */
[-C--:B------:R-:W-:Y:S01]  /*1b50*/  @!P4 IADD3 R13, PT, PT, R13, -R16.reuse, RZ ;  /* 0x800000100d0dc210 */ /* 0x080fe20007ffe0ff */
[----:B------:R-:W-:Y:S01]  /*1b60*/  @!P4 VIADD R14, R14, 0x1 ;  /* 0x000000010e0ec836 */ /* 0x000fe20000000000 */
[----:B------:R-:W-:Y:S02]  /*1b70*/  ISETP.GE.AND P4, PT, R11, RZ, PT ;  /* 0x000000ff0b00720c */ /* 0x000fe40003f86270 */
[----:B------:R-:W-:Y:S02]  /*1b80*/  ISETP.GE.U32.AND P2, PT, R13, R16, PT ;  /* 0x000000100d00720c */ /* 0x000fe40003f46070 */
[----:B------:R-:W1:Y:S01]  /*1b90*/  LDC.64 R12, c[0x0][0x3a0] ;  /* 0x0000e800ff0c7b82 */ /* 0x000e620000000a00 */
[----:B------:R-:W-:Y:S01]  /*1ba0*/  LOP3.LUT R16, R11, R2, RZ, 0x3c, !PT ;  /* 0x000000020b107212 */ /* 0x000fe200078e3cff */
[----:B------:R-:W-:-:S03]  /*1bb0*/  @!P1 IMAD.IADD R15, R15, 0x1, -R10 ;  /* 0x000000010f0f9824 */ /* 0x000fc600078e0a0a */
[----:B------:R-:W-:Y:S02]  /*1bc0*/  ISETP.GE.AND P1, PT, R16, RZ, PT ;  /* 0x000000ff1000720c */ /* 0x000fe40003f26270 */
[----:B------:R-:W-:-:S04]  /*1bd0*/  ISETP.GT.U32.AND P3, PT, R10, R15, PT ;  /* 0x0000000f0a00720c */ /* 0x000fc80003f64070 */
[----:B------:R-:W-:Y:S01]  /*1be0*/  @P2 VIADD R14, R14, 0x1 ;  /* 0x000000010e0e2836 */ /* 0x000fe20000000000 */
[----:B------:R-:W-:-:S06]  /*1bf0*/  ISETP.NE.AND P2, PT, R3, RZ, PT ;  /* 0x000000ff0300720c */ /* 0x000fcc0003f45270 */
[----:B------:R-:W-:Y:S02]  /*1c00*/  @!P1 IADD3 R14, PT, PT, -R14, RZ, RZ ;  /* 0x000000ff0e0e9210 */ /* 0x000fe40007ffe1ff */
[----:B------:R-:W-:Y:S01]  /*1c10*/  @!P5 LOP3.LUT R14, RZ, R2, RZ, 0x33, !PT ;  /* 0x00000002ff0ed212 */ /* 0x000fe200078e33ff */
[----:B------:R-:W-:Y:S01]  /*1c20*/  @!P3 IMAD.IADD R15, R15, 0x1, -R10 ;  /* 0x000000010f0fb824 */ /* 0x000fe200078e0a0a */
[----:B-1----:R-:W-:-:S03]  /*1c30*/  SHF.R.S32.HI R10, RZ, 0x1f, R13 ;  /* 0x0000001fff0a7819 */ /* 0x002fc6000001140d */
[----:B------:R-:W-:Y:S01]  /*1c40*/  @!P4 IMAD.MOV R15, RZ, RZ, -R15 ;  /* 0x000000ffff0fc224 */ /* 0x000fe200078e0a0f */
[----:B------:R-:W-:Y:S01]  /*1c50*/  @!P2 LOP3.LUT R15, RZ, R3, RZ, 0x33, !PT ;  /* 0x00000003ff0fa212 */ /* 0x000fe200078e33ff */
[----:B------:R-:W-:-:S03]  /*1c60*/  IMAD R14, R14, R13, R13 ;  /* 0x0000000d0e0e7224 */ /* 0x000fc600078e020d */
[----:B------:R-:W-:Y:S02]  /*1c70*/  SHF.R.S32.HI R21, RZ, 0x1f, R15 ;  /* 0x0000001fff157819 */ /* 0x000fe4000001140f */
[C---:B------:R-:W-:Y:S01]  /*1c80*/  IADD3 R20, P1, PT, R15.reuse, R14, RZ ;  /* 0x0000000e0f147210 */ /* 0x040fe20007f3e0ff */
[----:B------:R-:W-:-:S03]  /*1c90*/  IMAD.IADD R15, R15, 0x1, R14 ;  /* 0x000000010f0f7824 */ /* 0x000fc600078e020e */
[----:B------:R-:W-:Y:S01]  /*1ca0*/  LEA.HI.X.SX32 R21, R14, R21, 0x1, P1 ;  /* 0x000000150e157211 */ /* 0x000fe200008f0eff */
[C---:B------:R-:W-:Y:S01]  /*1cb0*/  IMAD.SHL.U32 R24, R20.reuse, 0x4, RZ ;  /* 0x0000000414187824 */ /* 0x040fe200078e00ff */
[CC--:B------:R-:W-:Y:S01]  /*1cc0*/  IADD3 R17, P1, PT, R20.reuse, R13.reuse, RZ ;  /* 0x0000000d14117210 */ /* 0x0c0fe20007f3e0ff */
[----:B0-----:R-:W-:Y:S01]  /*1cd0*/  IMAD.WIDE R18, R15, 0x4, R18 ;  /* 0x000000040f127825 */ /* 0x001fe200078e0212 */
[--C-:B------:R-:W-:Y:S02]  /*1ce0*/  SHF.L.U64.HI R23, R20, 0x2, R21.reuse ;  /* 0x0000000214177819 */ /* 0x100fe40000010215 */
[----:B------:R-:W-:Y:S01]  /*1cf0*/  LEA R16, P2, R17, UR8, 0x2 ;  /* 0x0000000811107c11 */ /* 0x000fe2000f8410ff */
[----:B------:R-:W-:Y:S01]  /*1d00*/  IMAD.X R26, R10, 0x1, R21, P1 ;  /* 0x000000010a1a7824 */ /* 0x000fe200008e0615 */
[----:B------:R-:W-:Y:S01]  /*1d10*/  IADD3 R14, P1, PT, R24, UR8, RZ ;  /* 0x00000008180e7c10 */ /* 0x000fe2000ff3e0ff */
[----:B------:R-:W2:Y:S01]  /*1d20*/  LDG.E R18, desc[UR20][R18.64] ;  /* 0x0000001412127981 */ /* 0x000ea2000c1e1900 */
[----:B------:R-:W-:-:S02]  /*1d30*/  IADD3 R13, P3, PT, R20, -R13, RZ ;  /* 0x8000000d140d7210 */ /* 0x000fc40007f7e0ff */
[----:B------:R-:W-:Y:S02]  /*1d40*/  IADD3.X R15, PT, PT, R23, UR9, RZ, P1, !PT ;  /* 0x00000009170f7c10 */ /* 0x000fe40008ffe4ff */
[----:B------:R-:W-:Y:S02]  /*1d50*/  LEA.HI.X R17, R17, UR9, R26, 0x2, P2 ;  /* 0x0000000911117c11 */ /* 0x000fe400090f141a */
[----:B------:R-:W-:Y:S01]  /*1d60*/  IADD3.X R26, PT, PT, ~R10, R21, RZ, P3, !PT ;  /* 0x000000150a1a7210 */ /* 0x000fe20001ffe5ff */
[----:B------:R-:W2:Y:S01]  /*1d70*/  LDG.E R25, desc[UR20][R14.64+0x8] ;  /* 0x000008140e197981 */ /* 0x000ea2000c1e1900 */
[----:B------:R-:W-:-:S03]  /*1d80*/  LEA R20, P1, R13, UR8, 0x2 ;  /* 0x000000080d147c11 */ /* 0x000fc6000f8210ff */
[----:B------:R-:W3:Y:S01]  /*1d90*/  LDG.E R16, desc[UR20][R16.64+0x4] ;  /* 0x0000041410107981 */ /* 0x000ee2000c1e1900 */
[----:B------:R-:W-:-:S05]  /*1da0*/  LEA.HI.X R21, R13, UR9, R26, 0x2, P1 ;  /* 0x000000090d157c11 */ /* 0x000fca00088f141a */
        /* <DEDUP_REMOVED lines=14> */
.L_x_16:
[----:B------:R-:W-:Y:S05]  /*1e90*/  BSYNC.RECONVERGENT B2 ;  /* 0x0000000000027941 */ /* 0x000fea0003800200 */
.L_x_15:
[----:B------:R-:W-:Y:S01]  /*1ea0*/  VIADD R11, R11, 0x4 ;  /* 0x000000040b0b7836 */ /* 0x000fe20000000000 */
[----:B------:R-:W-:Y:S06]  /*1eb0*/  @P0 BRA `(.L_x_17) ;  /* 0xffffffe800480947 */ /* 0x000fec000383ffff */
.L_x_8:
[----:B------:R-:W-:Y:S05]  /*1ec0*/  BSYNC.RECONVERGENT B0 ;  /* 0x0000000000007941 */ /* 0x000fea0003800200 */
.L_x_7:
[----:B------:R-:W-:-:S13]  /*1ed0*/  ISETP.NE.AND P0, PT, R8, RZ, PT ;  /* 0x000000ff0800720c */ /* 0x000fda0003f05270 */
[----:B------:R-:W-:Y:S05]  /*1ee0*/  @!P0 BRA `(.L_x_6) ;  /* 0x0000000400a88947 */ /* 0x000fea0003800000 */
[----:B------:R-:W0:Y:S01]  /*1ef0*/  S2R R7, SR_TID.Z ;  /* 0x0000000000077919 */ /* 0x000e220000002300 */
[----:B------:R-:W1:Y:S01]  /*1f00*/  LDC R16, c[0x0][0x3a4] ;  /* 0x0000e900ff107b82 */ /* 0x000e620000000800 */
[----:B------:R-:W-:Y:S01]  /*1f10*/  IADD3 R15, PT, PT, -R8, RZ, RZ ;  /* 0x000000ff080f7210 */ /* 0x000fe20007ffe1ff */
[----:B------:R-:W2:Y:S01]  /*1f20*/  S2R R14, SR_TID.Y ;  /* 0x00000000000e7919 */ /* 0x000ea20000002200 */
[----:B------:R-:W3:Y:S05]  /*1f30*/  S2R R18, SR_TID.X ;  /* 0x0000000000127919 */ /* 0x000eea0000002100 */
[----:B------:R-:W4:Y:S08]  /*1f40*/  LDC.64 R12, c[0x0][0x380] ;  /* 0x0000e000ff0c7b82 */ /* 0x000f300000000a00 */
[----:B------:R-:W4:Y:S01]  /*1f50*/  LDC.64 R10, c[0x0][0x3a0] ;  /* 0x0000e800ff0a7b82 */ /* 0x000f220000000a00 */
[----:B0-----:R-:W-:-:S04]  /*1f60*/  IMAD R7, R0, UR5, R7 ;  /* 0x0000000500077c24 */ /* 0x001fc8000f8e0207 */
[----:B--2---:R-:W-:-:S04]  /*1f70*/  IMAD R7, R7, UR16, R14 ;  /* 0x0000001007077c24 */ /* 0x004fc8000f8e020e */
[----:B---3--:R-:W-:-:S05]  /*1f80*/  IMAD R14, R7, UR15, R18 ;  /* 0x0000000f070e7c24 */ /* 0x008fca000f8e0212 */
[----:B------:R-:W-:Y:S02]  /*1f90*/  VIMNMX R5, PT, PT, R5, R14, PT ;  /* 0x0000000e05057248 */ /* 0x000fe40003fe0100 */
[----:B-1----:R-:W-:Y:S02]  /*1fa0*/  SHF.R.S32.HI R14, RZ, 0x1f, R16 ;  /* 0x0000001fff0e7819 */ /* 0x002fe40000011410 */
[----:B------:R-:W-:-:S07]  /*1fb0*/  IADD3 R5, PT, PT, R6, R9, R5 ;  /* 0x0000000906057210 */ /* 0x000fce0007ffe005 */
.L_x_20:
[----:B------:R-:W-:Y:S01]  /*1fc0*/  IMAD R6, R3, R2, RZ ;  /* 0x0000000203067224 */ /* 0x000fe200078e02ff */
[----:B------:R-:W-:Y:S01]  /*1fd0*/  BSSY.RECONVERGENT B0, `(.L_x_18) ;  /* 0x0000059000007945 */ /* 0x000fe20003800200 */
[----:B------:R-:W-:-:S03]  /*1fe0*/  VIADD R15, R15, 0x1 ;  /* 0x000000010f0f7836 */ /* 0x000fc60000000000 */
[----:B------:R-:W-:Y:S02]  /*1ff0*/  ISETP.GE.AND P1, PT, R5, R6, PT ;  /* 0x000000060500720c */ /* 0x000fe40003f26270 */
[----:B------:R-:W-:-:S11]  /*2000*/  ISETP.NE.AND P0, PT, R15, RZ, PT ;  /* 0x000000ff0f00720c */ /* 0x000fd60003f05270 */
[----:B------:R-:W-:Y:S05]  /*2010*/  @P1 BRA `(.L_x_19) ;  /* 0x0000000400501947 */ /* 0x000fea0003800000 */
[----:B------:R-:W-:Y:S01]  /*2020*/  IABS R16, R2 ;  /* 0x0000000200107213 */ /* 0x000fe20000000000 */
[----:B------:R-:W0:Y:S01]  /*2030*/  LDCU.128 UR24, c[0x0][0x380] ;  /* 0x00007000ff1877ac */ /* 0x000e220008000c00 */
[----:B------:R-:W-:Y:S02]  /*2040*/  IABS R17, R3 ;  /* 0x0000000300117213 */ /* 0x000fe40000000000 */
[----:B------:R-:W1:Y:S01]  /*2050*/  I2F.RP R19, R16 ;  /* 0x0000001000137306 */ /* 0x000e620000209400 */
[----:B------:R-:W-:Y:S02]  /*2060*/  IABS R23, R5 ;  /* 0x0000000500177213 */ /* 0x000fe40000000000 */
[----:B------:R-:W-:-:S05]  /*2070*/  ISETP.NE.AND P5, PT, R2, RZ, PT ;  /* 0x000000ff0200720c */ /* 0x000fca0003fa5270 */
[----:B------:R-:W2:Y:S08]  /*2080*/  I2F.RP R18, R17 ;  /* 0x0000001100127306 */ /* 0x000eb00000209400 */
[----:B-1----:R-:W1:Y:S08]  /*2090*/  MUFU.RCP R19, R19 ;  /* 0x0000001300137308 */ /* 0x002e700000001000 */
[----:B--2---:R-:W2:Y:S01]  /*20a0*/  MUFU.RCP R18, R18 ;  /* 0x0000001200127308 */ /* 0x004ea20000001000 */
[----:B-1----:R-:W-:Y:S01]  /*20b0*/  VIADD R8, R19, 0xffffffe ;  /* 0x0ffffffe13087836 */ /* 0x002fe20000000000 */
[----:B------:R-:W-:-:S06]  /*20c0*/  IABS R19, R2 ;  /* 0x0000000200137213 */ /* 0x000fcc0000000000 */
[----:B------:R1:W3:Y:S01]  /*20d0*/  F2I.FTZ.U32.TRUNC.NTZ R9, R8 ;  /* 0x0000000800097305 */ /* 0x0002e2000021f000 */
[----:B--2---:R-:W-:Y:S01]  /*20e0*/  VIADD R6, R18, 0xffffffe ;  /* 0x0ffffffe12067836 */ /* 0x004fe20000000000 */
[----:B------:R-:W-:-:S06]  /*20f0*/  IABS R18, R3 ;  /* 0x0000000300127213 */ /* 0x000fcc0000000000 */
[----:B------:R2:W5:Y:S01]  /*2100*/  F2I.FTZ.U32.TRUNC.NTZ R7, R6 ;  /* 0x0000000600077305 */ /* 0x000562000021f000 */
[----:B-1----:R-:W-:Y:S02]  /*2110*/  IMAD.MOV.U32 R8, RZ, RZ, RZ ;  /* 0x000000ffff087224 */ /* 0x002fe400078e00ff */
[----:B---3--:R-:W-:Y:S02]  /*2120*/  IMAD.MOV R21, RZ, RZ, -R9 ;  /* 0x000000ffff157224 */ /* 0x008fe400078e0a09 */
[----:B--2---:R-:W-:Y:S02]  /*2130*/  IMAD.MOV.U32 R6, RZ, RZ, RZ ;  /* 0x000000ffff067224 */ /* 0x004fe400078e00ff */
[----:B------:R-:W-:Y:S01]  /*2140*/  IMAD R21, R21, R16, RZ ;  /* 0x0000001015157224 */ /* 0x000fe200078e02ff */
[----:B-----5:R-:W-:-:S03]  /*2150*/  IADD3 R20, PT, PT, RZ, -R7, RZ ;  /* 0x80000007ff147210 */ /* 0x020fc60007ffe0ff */
[----:B------:R-:W-:-:S04]  /*2160*/  IMAD.HI.U32 R21, R9, R21, R8 ;  /* 0x0000001509157227 */ /* 0x000fc800078e0008 */
[----:B------:R-:W-:Y:S02]  /*2170*/  IMAD R9, R20, R17, RZ ;  /* 0x0000001114097224 */ /* 0x000fe400078e02ff */
[----:B------:R-:W-:Y:S02]  /*2180*/  IMAD.MOV.U32 R8, RZ, RZ, R23 ;  /* 0x000000ffff087224 */ /* 0x000fe400078e0017 */
[----:B------:R-:W-:Y:S01]  /*2190*/  IMAD.MOV R20, RZ, RZ, -R19 ;  /* 0x000000ffff147224 */ /* 0x000fe200078e0a13 */
[----:B------:R-:W-:Y:S01]  /*21a0*/  IADD3 R19, PT, PT, RZ, -R18, RZ ;  /* 0x80000012ff137210 */ /* 0x000fe20007ffe0ff */
[----:B------:R-:W-:-:S04]  /*21b0*/  IMAD.HI.U32 R9, R7, R9, R6 ;  /* 0x0000000907097227 */ /* 0x000fc800078e0006 */
[----:B------:R-:W-:Y:S02]  /*21c0*/  IMAD.MOV.U32 R18, RZ, RZ, R20 ;  /* 0x000000ffff127224 */ /* 0x000fe400078e0014 */
[----:B------:R-:W-:-:S04]  /*21d0*/  IMAD.HI.U32 R7, R21, R8, RZ ;  /* 0x0000000815077227 */ /* 0x000fc800078e00ff */
[----:B------:R-:W-:-:S04]  /*21e0*/  IMAD.HI.U32 R6, R9, R8, RZ ;  /* 0x0000000809067227 */ /* 0x000fc800078e00ff */
[--C-:B------:R-:W-:Y:S02]  /*21f0*/  IMAD R9, R7, R18, R8.reuse ;  /* 0x0000001207097224 */ /* 0x100fe400078e0208 */
[----:B------:R-:W-:Y:S01]  /*2200*/  IMAD R6, R6, R19, R8 ;  /* 0x0000001306067224 */ /* 0x000fe200078e0208 */
[----:B------:R-:W-:Y:S02]  /*2210*/  LOP3.LUT R8, R5, R2, RZ, 0x3c, !PT ;  /* 0x0000000205087212 */ /* 0x000fe400078e3cff */
[----:B------:R-:W-:Y:S02]  /*2220*/  ISETP.GT.U32.AND P4, PT, R16, R9, PT ;  /* 0x000000091000720c */ /* 0x000fe40003f84070 */
[----:B------:R-:W-:-:S11]  /*2230*/  ISETP.GT.U32.AND P1, PT, R17, R6, PT ;  /* 0x000000061100720c */ /* 0x000fd60003f24070 */
[----:B------:R-:W-:Y:S02]  /*2240*/  @!P4 IMAD.IADD R9, R9, 0x1, -R16 ;  /* 0x000000010909c824 */ /* 0x000fe400078e0a10 */
[----:B------:R-:W-:Y:S01]  /*2250*/  @!P1 IMAD.IADD R6, R6, 0x1, -R17 ;  /* 0x0000000106069824 */ /* 0x000fe200078e0a11 */
[----:B------:R-:W-:Y:S01]  /*2260*/  ISETP.GE.AND P1, PT, R8, RZ, PT ;  /* 0x000000ff0800720c */ /* 0x000fe20003f26270 */
[----:B------:R-:W-:Y:S01]  /*2270*/  @!P4 VIADD R7, R7, 0x1 ;  /* 0x000000010707c836 */ /* 0x000fe20000000000 */
[----:B------:R-:W-:Y:S02]  /*2280*/  ISETP.GE.U32.AND P2, PT, R9, R16, PT ;  /* 0x000000100900720c */ /* 0x000fe40003f46070 */
[----:B------:R-:W-:Y:S02]  /*2290*/  ISETP.GT.U32.AND P3, PT, R17, R6, PT ;  /* 0x000000061100720c */ /* 0x000fe40003f64070 */
[----:B------:R-:W-:-:S09]  /*22a0*/  ISETP.GE.AND P4, PT, R5, RZ, PT ;  /* 0x000000ff0500720c */ /* 0x000fd20003f86270 */
[----:B------:R-:W-:Y:S02]  /*22b0*/  @P2 IADD3 R7, PT, PT, R7, 0x1, RZ ;  /* 0x0000000107072810 */ /* 0x000fe40007ffe0ff */
[----:B------:R-:W-:Y:S01]  /*22c0*/  ISETP.NE.AND P2, PT, R3, RZ, PT ;  /* 0x000000ff0300720c */ /* 0x000fe20003f45270 */
[----:B------:R-:W-:Y:S02]  /*22d0*/  @!P3 IMAD.IADD R6, R6, 0x1, -R17 ;  /* 0x000000010606b824 */ /* 0x000fe400078e0a11 */
[----:B------:R-:W-:Y:S01]  /*22e0*/  @!P1 IMAD.MOV R7, RZ, RZ, -R7 ;  /* 0x000000ffff079224 */ /* 0x000fe200078e0a07 */
[----:B------:R-:W-:Y:S01]  /*22f0*/  @!P5 LOP3.LUT R7, RZ, R2, RZ, 0x33, !PT ;  /* 0x00000002ff07d212 */ /* 0x000fe200078e33ff */
[----:B------:R-:W-:-:S04]  /*2300*/  IMAD.MOV.U32 R8, RZ, RZ, R6 ;  /* 0x000000ffff087224 */ /* 0x000fc800078e0006 */
[----:B------:R-:W-:Y:S02]  /*2310*/  @!P4 IMAD.MOV R8, RZ, RZ, -R8 ;  /* 0x000000ffff08c224 */ /* 0x000fe400078e0a08 */
[----:B----4-:R-:W-:Y:S02]  /*2320*/  IMAD R7, R7, R11, R11 ;  /* 0x0000000b07077224 */ /* 0x010fe400078e020b */
[----:B------:R-:W-:-:S04]  /*2330*/  @!P2 LOP3.LUT R8, RZ, R3, RZ, 0x33, !PT ;  /* 0x00000003ff08a212 */ /* 0x000fc800078e33ff */
[----:B------:R-:W-:Y:S02]  /*2340*/  IADD3 R24, P1, PT, R8, R7, RZ ;  /* 0x0000000708187210 */ /* 0x000fe40007f3e0ff */
[----:B------:R-:W-:Y:S02]  /*2350*/  SHF.R.S32.HI R6, RZ, 0x1f, R8 ;  /* 0x0000001fff067819 */ /* 0x000fe40000011408 */
[C---:B------:R-:W-:Y:S01]  /*2360*/  IADD3 R9, P2, PT, R24.reuse, R11, RZ ;  /* 0x0000000b18097210 */ /* 0x040fe20007f5e0ff */
[----:B------:R-:W-:Y:S01]  /*2370*/  IMAD.SHL.U32 R20, R24, 0x4, RZ ;  /* 0x0000000418147824 */ /* 0x000fe200078e00ff */
[----:B------:R-:W-:Y:S02]  /*2380*/  LEA.HI.X.SX32 R21, R7, R6, 0x1, P1 ;  /* 0x0000000607157211 */ /* 0x000fe400008f0eff */
[----:B------:R-:W-:Y:S02]  /*2390*/  IADD3 R19, PT, PT, R8, R7, RZ ;  /* 0x0000000708137210 */ /* 0x000fe40007ffe0ff */
[--C-:B------:R-:W-:Y:S01]  /*23a0*/  SHF.L.U64.HI R23, R24, 0x2, R21.reuse ;  /* 0x0000000218177819 */ /* 0x100fe20000010215 */
[----:B------:R-:W-:Y:S01]  /*23b0*/  IMAD.X R16, R14, 0x1, R21, P2 ;  /* 0x000000010e107824 */ /* 0x000fe200010e0615 */
[----:B0-----:R-:W-:Y:S01]  /*23c0*/  IADD3 R6, P1, PT, R20, UR24, RZ ;  /* 0x0000001814067c10 */ /* 0x001fe2000ff3e0ff */
[----:B------:R-:W-:Y:S01]  /*23d0*/  IMAD.WIDE R18, R19, 0x4, R12 ;  /* 0x0000000413127825 */ /* 0x000fe200078e020c */
[----:B------:R-:W-:-:S02]  /*23e0*/  IADD3 R17, P3, PT, R24, -R11, RZ ;  /* 0x8000000b18117210 */ /* 0x000fc40007f7e0ff */
[----:B------:R-:W-:Y:S02]  /*23f0*/  LEA R8, P2, R9, UR24, 0x2 ;  /* 0x0000001809087c11 */ /* 0x000fe4000f8410ff */
[----:B------:R-:W-:Y:S01]  /*2400*/  IADD3.X R7, PT, PT, R23, UR25, RZ, P1, !PT ;  /* 0x0000001917077c10 */ /* 0x000fe20008ffe4ff */
[----:B------:R-:W-:Y:S01]  /*2410*/  IMAD.X R24, R21, 0x1, ~R14, P3 ;  /* 0x0000000115187824 */ /* 0x000fe200018e0e0e */
[----:B------:R-:W-:Y:S01]  /*2420*/  LEA.HI.X R9, R9, UR25, R16, 0x2, P2 ;  /* 0x0000001909097c11 */ /* 0x000fe200090f1410 */
[----:B------:R-:W2:Y:S01]  /*2430*/  LDG.E R18, desc[UR20][R18.64] ;  /* 0x0000001412127981 */ /* 0x000ea2000c1e1900 */
[----:B------:R-:W-:-:S03]  /*2440*/  LEA R16, P1, R17, UR24, 0x2 ;  /* 0x0000001811107c11 */ /* 0x000fc6000f8210ff */
[----:B------:R-:W2:Y:S01]  /*2450*/  LDG.E R21, desc[UR20][R6.64+0x8] ;  /* 0x0000081406157981 */ /* 0x000ea2000c1e1900 */
[----:B------:R-:W-:-:S03]  /*2460*/  LEA.HI.X R17, R17, UR25, R24, 0x2, P1 ;  /* 0x0000001911117c11 */ /* 0x000fc600088f1418 */
        /* <DEDUP_REMOVED lines=9> */
[----:B------:R-:W2:Y:S01]  /*2500*/  LDG.E R6, desc[UR20][R6.64+0x4] ;  /* 0x0000041406067981 */ /* 0x000ea2000c1e1900 */
[----:B------:R-:W-:Y:S02]  /*2510*/  VIADD R8, R22, 0x1 ;  /* 0x0000000116087836 */ /* 0x000fe40000000000 */
[----:B--2---:R-:W-:-:S05]  /*2520*/  FADD R23, -R19, R6 ;  /* 0x0000000613177221 */ /* 0x004fca0000000100 */
[----:B------:R-:W-:-:S13]  /*2530*/  FSETP.GT.AND P1, PT, |R23|, R10, PT ;  /* 0x0000000a1700720b */ /* 0x000fda0003f24200 */
[----:B------:R-:W-:-:S05]  /*2540*/  @!P1 IADD3 R8, PT, PT, R22, RZ, RZ ;  /* 0x000000ff16089210 */ /* 0x000fca0007ffe0ff */
[----:B0-----:R-:W-:-:S07]  /*2550*/  IMAD.MOV.U32 R22, RZ, RZ, R8 ;  /* 0x000000ffff167224 */ /* 0x001fce00078e0008 */
.L_x_19:
[----:B------:R-:W-:Y:S05]  /*2560*/  BSYNC.RECONVERGENT B0 ;  /* 0x0000000000007941 */ /* 0x000fea0003800200 */
.L_x_18:
[----:B------:R-:W-:Y:S01]  /*2570*/  VIADD R5, R5, 0x1 ;  /* 0x0000000105057836 */ /* 0x000fe20000000000 */
[----:B------:R-:W-:Y:S06]  /*2580*/  @P0 BRA `(.L_x_20) ;  /* 0xfffffff8008c0947 */ /* 0x000fec000383ffff */
.L_x_6:
[----:B------:R-:W-:Y:S05]  /*2590*/  BSYNC.RECONVERGENT B1 ;  /* 0x0000000000017941 */ /* 0x000fea0003800200 */
.L_x_5:
[----:B------:R-:W0:Y:S01]  /*25a0*/  LDC.64 R6, c[0x0][0x390] ;  /* 0x0000e400ff067b82 */ /* 0x000e220000000a00 */
[----:B----4-:R-:W-:Y:S02]  /*25b0*/  SHF.R.S32.HI R10, RZ, 0x1f, R4 ;  /* 0x0000001fff0a7819 */ /* 0x010fe40000011404 */
[----:B------:R-:W-:-:S05]  /*25c0*/  CS2R.32 R2, SR_CgaSize ;  /* 0x0000000000027805 */ /* 0x000fca0000008a00 */
[----:B------:R-:W-:-:S06]  /*25d0*/  IMAD R2, R2, -0xa0, RZ ;  /* 0xffffff6002027824 */ /* 0x000fcc00078e02ff */
[----:B------:R-:W1:Y:S01]  /*25e0*/  LDC R2, c[0x0][R2+0x258] ;  /* 0x0000960002027b82 */ /* 0x000e620000000800 */
[----:B------:R-:W-:-:S05]  /*25f0*/  CS2R.32 R3, SR_CgaSize ;  /* 0x0000000000037805 */ /* 0x000fca0000008a00 */
[----:B------:R-:W-:-:S06]  /*2600*/  IMAD R3, R3, -0xa0, RZ ;  /* 0xffffff6003037824 */ /* 0x000fcc00078e02ff */
[----:B------:R-:W2:Y:S01]  /*2610*/  LDC R3, c[0x0][R3+0x254] ;  /* 0x0000950003037b82 */ /* 0x000ea20000000800 */
[----:B0-----:R-:W-:-:S05]  /*2620*/  IMAD.WIDE R6, R4, 0x4, R6 ;  /* 0x0000000404067825 */ /* 0x001fca00078e0206 */
[----:B------:R0:W-:Y:S01]  /*2630*/  STG.E desc[UR20][R6.64], R22 ;  /* 0x0000001606007986 */ /* 0x0001e2000c101914 */
[----:B-1----:R-:W-:-:S04]  /*2640*/  ISETP.NE.U32.AND P0, PT, R2, RZ, PT ;  /* 0x000000ff0200720c */ /* 0x002fc80003f05070 */
[----:B--2---:R-:W-:-:S13]  /*2650*/  ISETP.NE.AND.EX P0, PT, R3, RZ, PT, P0 ;  /* 0x000000ff0300720c */ /* 0x004fda0003f05300 */
[----:B0-----:R-:W-:Y:S05]  /*2660*/  @P0 BRA `(.L_x_21) ;  /* 0x0000000000040947 */ /* 0x001fea0003800000 */
[----:B------:R-:W-:Y:S05]  /*2670*/  BPT.TRAP 0x1 ;  /* 0x000000040000795c */ /* 0x000fea0000300000 */
.L_x_21:
[----:B------:R-:W0:Y:S01]  /*2680*/  S2R R5, SR_TID.X ;  /* 0x0000000000057919 */ /* 0x000e220000002100 */
[----:B------:R-:W-:Y:S01]  /*2690*/  UMOV UR6, 0xffffffff ;  /* 0xffffffff00067882 */ /* 0x000fe20000000000 */
[----:B------:R-:W0:Y:S01]  /*26a0*/  S2R R8, SR_TID.Y ;  /* 0x0000000000087919 */ /* 0x000e220000002200 */
[----:B------:R-:W1:Y:S01]  /*26b0*/  S2R R9, SR_TID.Z ;  /* 0x0000000000097919 */ /* 0x000e620000002300 */
[----:B0-----:R-:W-:-:S05]  /*26c0*/  IMAD.IADD R8, R5, 0x1, R8 ;  /* 0x0000000105087824 */ /* 0x001fca00078e0208 */
[----:B-1----:R-:W-:-:S04]  /*26d0*/  LOP3.LUT R5, R8, RZ, R9, 0xfa, !PT ;  /* 0x000000ff08057212 */ /* 0x002fc800078efa09 */
[----:B------:R-:W-:Y:S01]  /*26e0*/  ISETP.NE.AND P0, PT, R5, RZ, PT ;  /* 0x000000ff0500720c */ /* 0x000fe20003f05270 */
[----:B------:R-:W-:-:S12]  /*26f0*/  BRA.DIV UR6, `(.L_x_22) ;  /* 0x0000000a06087947 */ /* 0x000fd8000b800000 */
[----:B------:R-:W-:Y:S06]  /*2700*/  BAR.SYNC.DEFER_BLOCKING 0x0 ;  /* 0x0000000000007b1d */ /* 0x000fec0000010000 */
.L_x_44:
[----:B------:R-:W-:Y:S04]  /*2710*/  BSSY B0, `(.L_x_23) ;  /* 0x000001c000007945 */ /* 0x000fe80003800000 */
[----:B------:R-:W-:Y:S05]  /*2720*/  @P0 BRA `(.L_x_24) ;  /* 0x0000000000680947 */ /* 0x000fea0003800000 */
[----:B------:R-:W0:Y:S01]  /*2730*/  S2R R12, SR_LANEID ;  /* 0x00000000000c7919 */ /* 0x000e220000000000 */
[----:B------:R-:W-:Y:S01]  /*2740*/  VOTEU.ANY UR12, UPT, PT ;  /* 0x00000000000c7886 */ /* 0x000fe200038e0100 */
[----:B------:R-:W-:Y:S01]  /*2750*/  UIADD3 UR13, UPT, UPT, UR17, UR18, URZ ;  /* 0x00000012110d7290 */ /* 0x000fe2000fffe0ff */
[----:B------:R-:W-:Y:S01]  /*2760*/  FLO.U32 R11, UR12 ;  /* 0x0000000c000b7d00 */ /* 0x000fe200080e0000 */
[----:B------:R-:W-:Y:S02]  /*2770*/  UIADD3 UR22, UPT, UPT, -UR19, URZ, URZ ;  /* 0x000000ff13167290 */ /* 0x000fe4000fffe1ff */
[----:B------:R-:W-:Y:S02]  /*2780*/  UIADD3 UR6, UPT, UPT, -UR7, -0x7fffffff, URZ ;  /* 0x8000000107067890 */ /* 0x000fe4000fffe1ff */
[----:B------:R-:W-:-:S03]  /*2790*/  UISETP.NE.AND UP0, UPT, UR13, UR22, UPT ;  /* 0x000000160d00728c */ /* 0x000fc6000bf05270 */
[----:B------:R-:W1:Y:S01]  /*27a0*/  POPC R8, UR12 ;  /* 0x0000000c00087d09 */ /* 0x000e620008000000 */
[----:B------:R-:W-:-:S06]  /*27b0*/  USEL UR6, UR6, 0x1, !UP0 ;  /* 0x0000000106067887 */ /* 0x000fcc000c000000 */
[----:B-1----:R-:W-:Y:S01]  /*27c0*/  IMAD R9, R8, UR6, RZ ;  /* 0x0000000608097c24 */ /* 0x002fe2000f8e02ff */
[----:B0-----:R-:W-:-:S13]  /*27d0*/  ISETP.EQ.U32.AND P0, PT, R11, R12, PT ;  /* 0x0000000c0b00720c */ /* 0x001fda0003f02070 */
[----:B------:R-:W-:Y:S06]  /*27e0*/  @P0 MEMBAR.ALL.GPU ;  /* 0x0000000000000992 */ /* 0x000fec000000a000 */
[----:B------:R-:W-:-:S00]  /*27f0*/  @P0 ERRBAR ;  /* 0x00000000000009ab */ /* 0x000fc00000000000 */
[----:B------:R-:W-:Y:S06]  /*2800*/  @P0 CGAERRBAR ;  /* 0x00000000000005ab */ /* 0x000fec0000000000 */
[----:B------:R-:W2:Y:S01]  /*2810*/  @P0 ATOM.E.ADD.STRONG.GPU PT, R12, desc[UR20][R2.64+0x4], R9 ;  /* 0x80000409020c098a */ /* 0x000ea200081ef114 */
[----:B------:R-:W0:Y:S02]  /*2820*/  S2R R13, SR_LTMASK ;  /* 0x00000000000d7919 */ /* 0x000e240000003900 */
[----:B0-----:R-:W-:-:S06]  /*2830*/  LOP3.LUT R13, R13, UR12, RZ, 0xc0, !PT ;  /* 0x0000000c0d0d7c12 */ /* 0x001fcc000f8ec0ff */
[----:B------:R-:W0:Y:S01]  /*2840*/  POPC R13, R13 ;  /* 0x0000000d000d7309 */ /* 0x000e220000000000 */
[----:B--2---:R-:W0:Y:S02]  /*2850*/  SHFL.IDX PT, R8, R12, R11, 0x1f ;  /* 0x00001f0b0c087589 */ /* 0x004e2400000e0000 */
[----:B0-----:R-:W-:-:S07]  /*2860*/  IMAD R8, R13, UR6, R8 ;  /* 0x000000060d087c24 */ /* 0x001fce000f8e0208 */
.L_x_25:
[----:B------:R-:W2:Y:S04]  /*2870*/  LD.E.STRONG.GPU R9, desc[UR20][R2.64+0x4] ;  /* 0x0000041402097980 */ /* 0x000ea8000c10f900 */
[----:B--2---:R-:W-:Y:S01]  /*2880*/  CCTL.IVALL ;  /* 0x00000000ff00798f */ /* 0x004fe20002000000 */
[----:B------:R-:W-:Y:S05]  /*2890*/  YIELD ;  /* 0x0000000000007946 */ /* 0x000fea0003800000 */
[----:B------:R-:W-:-:S04]  /*28a0*/  LOP3.LUT R9, R9, R8, RZ, 0x3c, !PT ;  /* 0x0000000809097212 */ /* 0x000fc800078e3cff */
[----:B------:R-:W-:-:S13]  /*28b0*/  ISETP.GT.AND P0, PT, R9, -0x1, PT ;  /* 0xffffffff0900780c */ /* 0x000fda0003f04270 */
[----:B------:R-:W-:Y:S05]  /*28c0*/  @P0 BRA `(.L_x_25) ;  /* 0xfffffffc00e80947 */ /* 0x000fea000383ffff */
.L_x_24:
[----:B------:R-:W-:Y:S05]  /*28d0*/  BSYNC B0 ;  /* 0x0000000000007941 */ /* 0x000fea0003800000 */
.L_x_23:
[----:B------:R-:W-:-:S06]  /*28e0*/  UIMAD UR6, UR15, UR16, URZ ;  /* 0x000000100f0672a4 */ /* 0x000fcc000f8e02ff */
[----:B------:R-:W-:Y:S01]  /*28f0*/  IMAD R0, R0, UR6, RZ ;  /* 0x0000000600007c24 */ /* 0x000fe2000f8e02ff */
[----:B------:R-:W-:-:S03]  /*2900*/  UMOV UR6, 0xffffffff ;  /* 0xffffffff00067882 */ /* 0x000fc60000000000 */
[----:B------:R-:W-:Y:S05]  /*2910*/  BRA.DIV UR6, `(.L_x_26) ;  /* 0x0000000606b07947 */ /* 0x000fea000b800000 */
[----:B------:R-:W-:Y:S06]  /*2920*/  BAR.SYNC.DEFER_BLOCKING 0x0 ;  /* 0x0000000000007b1d */ /* 0x000fec0000010000 */
.L_x_47:
[----:B------:R-:W-:-:S06]  /*2930*/  UIMAD.WIDE.U32 UR12, UR4, UR14, URZ ;  /* 0x0000000e040c72a5 */ /* 0x000fcc000f8e00ff */
[C---:B------:R-:W-:Y:S02]  /*2940*/  IMAD R11, R0.reuse, UR13, RZ ;  /* 0x0000000d000b7c24 */ /* 0x040fe4000f8e02ff */
[----:B------:R-:W-:-:S04]  /*2950*/  IMAD.WIDE.U32 R8, R0, UR12, RZ ;  /* 0x0000000c00087c25 */ /* 0x000fc8000f8e00ff */
[----:B------:R-:W-:Y:S01]  /*2960*/  IMAD.IADD R14, R9, 0x1, R11 ;  /* 0x00000001090e7824 */ /* 0x000fe200078e020b */
[----:B------:R-:W-:-:S04]  /*2970*/  ISETP.GE.U32.AND P0, PT, R8, 0x2, PT ;  /* 0x000000020800780c */ /* 0x000fc80003f06070 */
[----:B------:R-:W-:-:S13]  /*2980*/  ISETP.GE.U32.AND.EX P0, PT, R14, RZ, PT, P0 ;  /* 0x000000ff0e00720c */ /* 0x000fda0003f06100 */
[----:B------:R-:W-:Y:S05]  /*2990*/  @!P0 BRA `(.L_x_27) ;  /* 0x00000000005c8947 */ /* 0x000fea0003800000 */
[----:B------:R-:W-:Y:S01]  /*29a0*/  HFMA2 R11, -RZ, RZ, 0, 1.1920928955078125e-07 ;  /* 0x00000002ff0b7431 */ /* 0x000fe200000001ff */
[----:B------:R-:W-:Y:S06]  /*29b0*/  BSSY.RECONVERGENT B0, `(.L_x_27) ;  /* 0x0000015000007945 */ /* 0x000fec0003800200 */
.L_x_30:
[C---:B------:R-:W-:Y:S01]  /*29c0*/  VIADD R0, R11.reuse, 0xffffffff ;  /* 0xffffffff0b007836 */ /* 0x040fe20000000000 */
[----:B------:R-:W-:Y:S04]  /*29d0*/  BSSY.RECONVERGENT B1, `(.L_x_28) ;  /* 0x0000011000017945 */ /* 0x000fe80003800200 */
[C---:B------:R-:W-:Y:S01]  /*29e0*/  LOP3.LUT R0, R11.reuse, R0, RZ, 0xc, !PT ;  /* 0x000000000b007212 */ /* 0x040fe200078e0cff */
[----:B------:R-:W-:-:S03]  /*29f0*/  IMAD.SHL.U32 R11, R11, 0x2, RZ ;  /* 0x000000020b0b7824 */ /* 0x000fc600078e00ff */
[----:B0-----:R-:W0:Y:S02]  /*2a00*/  POPC R13, R0 ;  /* 0x00000000000d7309 */ /* 0x001e240000000000 */
[----:B------:R-:W-:-:S04]  /*2a10*/  ISETP.GE.U32.AND P1, PT, R8, R11, PT ;  /* 0x0000000b0800720c */ /* 0x000fc80003f26070 */
[----:B------:R-:W-:Y:S02]  /*2a20*/  ISETP.GE.U32.AND.EX P1, PT, R14, RZ, PT, P1 ;  /* 0x000000ff0e00720c */ /* 0x000fe40003f26110 */
[-CC-:B0-----:R-:W-:Y:S02]  /*2a30*/  SHF.R.U64 R15, R8, R13.reuse, R14.reuse ;  /* 0x0000000d080f7219 */ /* 0x181fe4000000120e */
[----:B------:R-:W-:Y:S02]  /*2a40*/  SHF.R.U32.HI R13, RZ, R13, R14 ;  /* 0x0000000dff0d7219 */ /* 0x000fe4000001160e */
[----:B------:R-:W-:-:S04]  /*2a50*/  ISETP.GT.U32.AND P0, PT, R15, R4, PT ;  /* 0x000000040f00720c */ /* 0x000fc80003f04070 */
[----:B------:R-:W-:-:S13]  /*2a60*/  ISETP.GT.U32.AND.EX P0, PT, R13, R10, PT, P0 ;  /* 0x0000000a0d00720c */ /* 0x000fda0003f04100 */
[----:B------:R-:W-:Y:S05]  /*2a70*/  @!P0 BRA `(.L_x_29) ;  /* 0x0000000000188947 */ /* 0x000fea0003800000 */
[C---:B------:R-:W-:Y:S01]  /*2a80*/  LEA R12, P0, R15.reuse, R6, 0x2 ;  /* 0x000000060f0c7211 */ /* 0x040fe200078010ff */
[----:B------:R-:W2:Y:S03]  /*2a90*/  LDG.E R0, desc[UR20][R6.64] ;  /* 0x0000001406007981 */ /* 0x000ea6000c1e1900 */
[----:B------:R-:W-:-:S06]  /*2aa0*/  LEA.HI.X R13, R15, R7, R13, 0x2, P0 ;  /* 0x000000070f0d7211 */ /* 0x000fcc00000f140d */
[----:B------:R-:W2:Y:S02]  /*2ab0*/  LDG.E R13, desc[UR20][R12.64] ;  /* 0x000000140c0d7981 */ /* 0x000ea4000c1e1900 */
[----:B--2---:R-:W-:-:S05]  /*2ac0*/  IMAD.IADD R15, R0, 0x1, R13 ;  /* 0x00000001000f7824 */ /* 0x004fca00078e020d */
[----:B------:R0:W-:Y:S02]  /*2ad0*/  STG.E desc[UR20][R6.64], R15 ;  /* 0x0000000f06007986 */ /* 0x0001e4000c101914 */
.L_x_29:
[----:B------:R-:W-:Y:S05]  /*2ae0*/  BSYNC.RECONVERGENT B1 ;  /* 0x0000000000017941 */ /* 0x000fea0003800200 */
.L_x_28:
[----:B------:R-:W-:Y:S05]  /*2af0*/  @P1 BRA `(.L_x_30) ;  /* 0xfffffffc00b01947 */ /* 0x000fea000383ffff */
[----:B------:R-:W-:Y:S05]  /*2b00*/  BSYNC.RECONVERGENT B0 ;  /* 0x0000000000007941 */ /* 0x000fea0003800200 */
.L_x_27:
[----:B------:R-:W-:-:S04]  /*2b10*/  ISETP.NE.U32.AND P0, PT, R2, RZ, PT ;  /* 0x000000ff0200720c */ /* 0x000fc80003f05070 */
[----:B------:R-:W-:-:S13]  /*2b20*/  ISETP.NE.AND.EX P0, PT, R3, RZ, PT, P0 ;  /* 0x000000ff0300720c */ /* 0x000fda0003f05300 */
[----:B------:R-:W-:Y:S05]  /*2b30*/  @P0 BRA `(.L_x_31) ;  /* 0x0000000000040947 */ /* 0x000fea0003800000 */
[----:B------:R-:W-:Y:S05]  /*2b40*/  BPT.TRAP 0x1 ;  /* 0x000000040000795c */ /* 0x000fea0000300000 */
.L_x_31:
[----:B------:R-:W-:Y:S01]  /*2b50*/  UMOV UR6, 0xffffffff ;  /* 0xffffffff00067882 */ /* 0x000fe20000000000 */
[----:B------:R-:W-:Y:S02]  /*2b60*/  ISETP.NE.AND P0, PT, R5, RZ, PT ;  /* 0x000000ff0500720c */ /* 0x000fe40003f05270 */
[----:B------:R-:W-:Y:S11]  /*2b70*/  BRA.DIV UR6, `(.L_x_32) ;  /* 0x0000000606487947 */ /* 0x000ff6000b800000 */
[----:B------:R-:W-:Y:S06]  /*2b80*/  BAR.SYNC.DEFER_BLOCKING 0x0 ;  /* 0x0000000000007b1d */ /* 0x000fec0000010000 */
.L_x_50:
[----:B------:R-:W-:Y:S04]  /*2b90*/  BSSY B0, `(.L_x_33) ;  /* 0x000001c000007945 */ /* 0x000fe80003800000 */
[----:B------:R-:W-:Y:S05]  /*2ba0*/  @P0 BRA `(.L_x_34) ;  /* 0x0000000000680947 */ /* 0x000fea0003800000 */
[----:B------:R-:W1:Y:S01]  /*2bb0*/  S2R R5, SR_LANEID ;  /* 0x0000000000057919 */ /* 0x000e620000000000 */
[----:B------:R-:W-:Y:S01]  /*2bc0*/  VOTEU.ANY UR12, UPT, PT ;  /* 0x00000000000c7886 */ /* 0x000fe200038e0100 */
[----:B------:R-:W-:Y:S01]  /*2bd0*/  UIADD3 UR13, UPT, UPT, UR17, UR18, URZ ;  /* 0x00000012110d7290 */ /* 0x000fe2000fffe0ff */
[----:B------:R-:W1:Y:S01]  /*2be0*/  FLO.U32 R4, UR12 ;  /* 0x0000000c00047d00 */ /* 0x000e6200080e0000 */
[----:B------:R-:W-:Y:S02]  /*2bf0*/  UIADD3 UR22, UPT, UPT, -UR19, URZ, URZ ;  /* 0x000000ff13167290 */ /* 0x000fe4000fffe1ff */
[----:B------:R-:W-:Y:S02]  /*2c00*/  UIADD3 UR6, UPT, UPT, -UR7, -0x7fffffff, URZ ;  /* 0x8000000107067890 */ /* 0x000fe4000fffe1ff */
[----:B------:R-:W-:-:S03]  /*2c10*/  UISETP.NE.AND UP0, UPT, UR13, UR22, UPT ;  /* 0x000000160d00728c */ /* 0x000fc6000bf05270 */
[----:B------:R-:W2:Y:S01]  /*2c20*/  POPC R0, UR12 ;  /* 0x0000000c00007d09 */ /* 0x000ea20008000000 */
[----:B------:R-:W-:Y:S01]  /*2c30*/  USEL UR6, UR6, 0x1, !UP0 ;  /* 0x0000000106067887 */ /* 0x000fe2000c000000 */
[----:B-1----:R-:W-:-:S05]  /*2c40*/  ISETP.EQ.U32.AND P0, PT, R4, R5, PT ;  /* 0x000000050400720c */ /* 0x002fca0003f02070 */
[----:B--2---:R-:W-:-:S08]  /*2c50*/  IMAD R5, R0, UR6, RZ ;  /* 0x0000000600057c24 */ /* 0x004fd0000f8e02ff */
[----:B------:R-:W-:Y:S06]  /*2c60*/  @P0 MEMBAR.ALL.GPU ;  /* 0x0000000000000992 */ /* 0x000fec000000a000 */
[----:B------:R-:W-:-:S00]  /*2c70*/  @P0 ERRBAR ;  /* 0x00000000000009ab */ /* 0x000fc00000000000 */
[----:B------:R-:W-:Y:S06]  /*2c80*/  @P0 CGAERRBAR ;  /* 0x00000000000005ab */ /* 0x000fec0000000000 */
[----:B------:R-:W2:Y:S01]  /*2c90*/  @P0 ATOM.E.ADD.STRONG.GPU PT, R5, desc[UR20][R2.64+0x4], R5 ;  /* 0x800004050205098a */ /* 0x000ea200081ef114 */
[----:B0-----:R-:W0:Y:S02]  /*2ca0*/  S2R R6, SR_LTMASK ;  /* 0x0000000000067919 */ /* 0x001e240000003900 */
[----:B0-----:R-:W-:-:S04]  /*2cb0*/  LOP3.LUT R6, R6, UR12, RZ, 0xc0, !PT ;  /* 0x0000000c06067c12 */ /* 0x001fc8000f8ec0ff */
[----:B------:R-:W0:Y:S01]  /*2cc0*/  POPC R7, R6 ;  /* 0x0000000600077309 */ /* 0x000e220000000000 */
[----:B--2---:R-:W0:Y:S02]  /*2cd0*/  SHFL.IDX PT, R0, R5, R4, 0x1f ;  /* 0x00001f0405007589 */ /* 0x004e2400000e0000 */
[----:B0-----:R-:W-:-:S07]  /*2ce0*/  IMAD R0, R7, UR6, R0 ;  /* 0x0000000607007c24 */ /* 0x001fce000f8e0200 */
.L_x_35:
[----:B------:R-:W2:Y:S04]  /*2cf0*/  LD.E.STRONG.GPU R5, desc[UR20][R2.64+0x4] ;  /* 0x0000041402057980 */ /* 0x000ea8000c10f900 */
[----:B--2---:R-:W-:Y:S01]  /*2d00*/  CCTL.IVALL ;  /* 0x00000000ff00798f */ /* 0x004fe20002000000 */
[----:B------:R-:W-:Y:S05]  /*2d10*/  YIELD ;  /* 0x0000000000007946 */ /* 0x000fea0003800000 */
[----:B------:R-:W-:-:S04]  /*2d20*/  LOP3.LUT R5, R5, R0, RZ, 0x3c, !PT ;  /* 0x0000000005057212 */ /* 0x000fc800078e3cff */
[----:B------:R-:W-:-:S13]  /*2d30*/  ISETP.GT.AND P0, PT, R5, -0x1, PT ;  /* 0xffffffff0500780c */ /* 0x000fda0003f04270 */
[----:B------:R-:W-:Y:S05]  /*2d40*/  @P0 BRA `(.L_x_35) ;  /* 0xfffffffc00e80947 */ /* 0x000fea000383ffff */
.L_x_34:
[----:B------:R-:W-:Y:S05]  /*2d50*/  BSYNC B0 ;  /* 0x0000000000007941 */ /* 0x000fea0003800000 */
.L_x_33:
[----:B------:R-:W-:-:S03]  /*2d60*/  UMOV UR6, 0xffffffff ;  /* 0xffffffff00067882 */ /* 0x000fc60000000000 */
[----:B------:R-:W-:Y:S05]  /*2d70*/  BRA.CONV UR6, `(.L_x_36) ;  /* 0x0000000306307947 */ /* 0x000fea000b800000 */
[----:B------:R-:W-:Y:S01]  /*2d80*/  HFMA2 R11, -RZ, RZ, 0, 0 ;  /* 0x00000000ff0b7431 */ /* 0x000fe200000001ff */
[----:B------:R-:W-:Y:S01]  /*2d90*/  BSSY B0, `(.L_x_37) ;  /* 0x0000009000007945 */ /* 0x000fe20003800000 */
[----:B------:R-:W-:Y:S02]  /*2da0*/  IMAD.MOV.U32 R9, RZ, RZ, 0x0 ;  /* 0x00000000ff097424 */ /* 0x000fe400078e00ff */
[----:B------:R-:W-:-:S07]  /*2db0*/  IMAD.MOV.U32 R8, RZ, RZ, -0x1 ;  /* 0xffffffffff087424 */ /* 0x000fce00078e00ff */
[----:B0-----:R-:W-:Y:S05]  /*2dc0*/  WARPSYNC.COLLECTIVE.ALL `(.L_x_38) ;  /* 0x0000000000147948 */ /* 0x001fea0003c00000 */
[----:B------:R-:W-:-:S04]  /*2dd0*/  SHF.L.U32 R11, R11, 0x10, RZ ;  /* 0x000000100b0b7819 */ /* 0x000fc800000006ff */
[----:B------:R-:W-:-:S05]  /*2de0*/  LOP3.LUT R11, R11, 0xf, R9, 0xf8, !PT ;  /* 0x0000000f0b0b7812 */ /* 0x000fca00078ef809 */
[----:B------:R1:W-:Y:S02]  /*2df0*/  BAR.SYNC.DEFER_BLOCKING R11, R11 ;  /* 0x0000000b0000731d */ /* 0x0003e40000010000 */
[----:B-1----:R-:W-:-:S04]  /*2e00*/  SHF.R.U32 R11, R11, 0x10, RZ ;  /* 0x000000100b0b7819 */ /* 0x002fc800000016ff */
[----:B0-----:R-:W-:Y:S05]  /*2e10*/  ENDCOLLECTIVE ;  /* 0x000000000000791b */ /* 0x001fea0003800000 */
.L_x_38:
[----:B------:R-:W-:Y:S05]  /*2e20*/  BSYNC B0 ;  /* 0x0000000000007941 */ /* 0x000fea0003800000 */
.L_x_37:
[----:B------:R-:W-:Y:S05]  /*2e30*/  EXIT ;  /* 0x000000000000794d */ /* 0x000fea0003800000 */
.L_x_36:
[----:B------:R-:W-:Y:S06]  /*2e40*/  BAR.SYNC.DEFER_BLOCKING 0x0 ;  /* 0x0000000000007b1d */ /* 0x000fec0000010000 */
[----:B------:R-:W-:Y:S05]  /*2e50*/  EXIT ;  /* 0x000000000000794d */ /* 0x000fea0003800000 */
.L_x_4:
[----:B------:R-:W-:Y:S01]  /*2e60*/  BSSY B0, `(.L_x_39) ;  /* 0x000000a000007945 */ /* 0x000fe20003800000 */
[----:B------:R-:W-:Y:S02]  /*2e70*/  IMAD.MOV.U32 R9, RZ, RZ, 0x0 ;  /* 0x00000000ff097424 */ /* 0x000fe400078e00ff */
[----:B------:R-:W-:Y:S02]  /*2e80*/  IMAD.MOV.U32 R11, RZ, RZ, 0x0 ;  /* 0x00000000ff0b7424 */ /* 0x000fe400078e00ff */
[----:B------:R-:W-:-:S07]  /*2e90*/  IMAD.MOV.U32 R8, RZ, RZ, -0x1 ;  /* 0xffffffffff087424 */ /* 0x000fce00078e00ff */
[----:B------:R-:W-:Y:S05]  /*2ea0*/  WARPSYNC.COLLECTIVE.ALL `(.L_x_40) ;  /* 0x0000000000147948 */ /* 0x000fea0003c00000 */
[----:B------:R-:W-:-:S04]  /*2eb0*/  SHF.L.U32 R11, R11, 0x10, RZ ;  /* 0x000000100b0b7819 */ /* 0x000fc800000006ff */
[----:B------:R-:W-:-:S05]  /*2ec0*/  LOP3.LUT R11, R11, 0xf, R9, 0xf8, !PT ;  /* 0x0000000f0b0b7812 */ /* 0x000fca00078ef809 */
[----:B------:R0:W-:Y:S02]  /*2ed0*/  BAR.SYNC.DEFER_BLOCKING R11, R11 ;  /* 0x0000000b0000731d */ /* 0x0001e40000010000 */
[----:B0-----:R-:W-:-:S04]  /*2ee0*/  SHF.R.U32 R11, R11, 0x10, RZ ;  /* 0x000000100b0b7819 */ /* 0x001fc800000016ff */
[----:B------:R-:W-:Y:S05]  /*2ef0*/  ENDCOLLECTIVE ;  /* 0x000000000000791b */ /* 0x000fea0003800000 */
.L_x_40:
[----:B------:R-:W-:Y:S05]  /*2f00*/  BSYNC B0 ;  /* 0x0000000000007941 */ /* 0x000fea0003800000 */
.L_x_39:
[----:B------:R-:W-:Y:S05]  /*2f10*/  BRA `(.L_x_41) ;  /* 0xffffffd400f07947 */ /* 0x000fea000383ffff */
.L_x_22:
[----:B------:R-:W-:Y:S01]  /*2f20*/  BSSY B0, `(.L_x_42) ;  /* 0x000000a000007945 */ /* 0x000fe20003800000 */
[----:B------:R-:W-:Y:S01]  /*2f30*/  MOV R9, 0x0 ;  /* 0x0000000000097802 */ /* 0x000fe20000000f00 */
        /* <DEDUP_REMOVED lines=8> */
.L_x_43:
[----:B------:R-:W-:Y:S05]  /*2fc0*/  BSYNC B0 ;  /* 0x0000000000007941 */ /* 0x000fea0003800000 */
.L_x_42:
[----:B------:R-:W-:Y:S05]  /*2fd0*/  BRA `(.L_x_44) ;  /* 0xfffffff400cc7947 */ /* 0x000fea000383ffff */
.L_x_26:
[----:B------:R-:W-:Y:S01]  /*2fe0*/  BSSY B0, `(.L_x_45) ;  /* 0x000000a000007945 */ /* 0x000fe20003800000 */
[----:B------:R-:W-:Y:S01]  /*2ff0*/  IMAD.MOV.U32 R9, RZ, RZ, 0x0 ;  /* 0x00000000ff097424 */ /* 0x000fe200078e00ff */
[----:B------:R-:W-:Y:S01]  /*3000*/  MOV R8, 0xffffffff ;  /* 0xffffffff00087802 */ /* 0x000fe20000000f00 */
[----:B------:R-:W-:-:S07]  /*3010*/  IMAD.MOV.U32 R11, RZ, RZ, 0x0 ;  /* 0x00000000ff0b7424 */ /* 0x000fce00078e00ff */
[----:B------:R-:W-:Y:S05]  /*3020*/  WARPSYNC.COLLECTIVE.ALL `(.L_x_46) ;  /* 0x0000000000147948 */ /* 0x000fea0003c00000 */
[----:B------:R-:W-:-:S04]  /*3030*/  SHF.L.U32 R11, R11, 0x10, RZ ;  /* 0x000000100b0b7819 */ /* 0x000fc800000006ff */
[----:B------:R-:W-:-:S05]  /*3040*/  LOP3.LUT R11, R11, 0xf, R9, 0xf8, !PT ;  /* 0x0000000f0b0b7812 */ /* 0x000fca00078ef809 */
[----:B------:R0:W-:Y:S02]  /*3050*/  BAR.SYNC.DEFER_BLOCKING R11, R11 ;  /* 0x0000000b0000731d */ /* 0x0001e40000010000 */
[----:B0-----:R-:W-:-:S04]  /*3060*/  SHF.R.U32 R11, R11, 0x10, RZ ;  /* 0x000000100b0b7819 */ /* 0x001fc800000016ff */
[----:B------:R-:W-:Y:S05]  /*3070*/  ENDCOLLECTIVE ;  /* 0x000000000000791b */ /* 0x000fea0003800000 */
.L_x_46:
[----:B------:R-:W-:Y:S05]  /*3080*/  BSYNC B0 ;  /* 0x0000000000007941 */ /* 0x000fea0003800000 */
.L_x_45:
[----:B------:R-:W-:Y:S05]  /*3090*/  BRA `(.L_x_47) ;  /* 0xfffffff800247947 */ /* 0x000fea000383ffff */
.L_x_32:
[----:B------:R-:W-:Y:S01]  /*30a0*/  BSSY B0, `(.L_x_48) ;  /* 0x000000a000007945 */ /* 0x000fe20003800000 */
[----:B------:R-:W-:Y:S02]  /*30b0*/  IMAD.MOV.U32 R9, RZ, RZ, 0x0 ;  /* 0x00000000ff097424 */ /* 0x000fe400078e00ff */
        /* <DEDUP_REMOVED lines=8> */
.L_x_49:
[----:B------:R-:W-:Y:S05]  /*3140*/  BSYNC B0 ;  /* 0x0000000000007941 */ /* 0x000fea0003800000 */
.L_x_48:
[----:B------:R-:W-:Y:S05]  /*3150*/  BRA `(.L_x_50) ;  /* 0xfffffff8008c7947 */ /* 0x000fea000383ffff */
.L_x_51:
[----:B------:R-:W-:-:S00]  /*3160*/  BRA `(.L_x_51) ;  /* 0xfffffffc00fc7947 */ /* 0x000fc0000383ffff */
[----:B------:R-:W-:-:S00]  /*3170*/  NOP ;  /* 0x0000000000007918 */ /* 0x000fc00000000000 */
        /* <DEDUP_REMOVED lines=8> */
.L_x_52:


//--------------------- .nv.global.init           --------------------------
	.section	.nv.global.init,"aw",@progbits
	.align	4
.nv.global.init:
	.type		shared_var,@object
	.size		shared_var,(.L_0 - shared_var)
shared_var:
        /*0000*/ 	.byte	0x01, 0x00, 0x00, 0x00
.L_0:


//--------------------- .nv.shared.reserved.0     --------------------------
	.section	.nv.shared.reserved.0,"aw",@nobits
	.weak		__nv_reservedSMEM_offset_0_alias
	.size		__nv_reservedSMEM_offset_0_alias, 0, 64
	.other		__nv_reservedSMEM_offset_0_alias,@"STO_CUDA_RESERVED_SHARED STV_DEFAULT"
__nv_reservedSMEM_offset_0_alias:
	.zero		0
	.zero		64


//--------------------- .nv.constant0._Z6jacobiPfS_Piiifiii --------------------------
	.section	.nv.constant0._Z6jacobiPfS_Piiifiii,"a",@progbits
	.sectionflags	@""
	.align	4
.nv.constant0._Z6jacobiPfS_Piiifiii:
	.zero		944


//--------------------- SYMBOLS --------------------------

	.type		.nv.reservedSmem.offset0,@object
	.size		.nv.reservedSmem.offset0,0x4
